//
// Generated by NVIDIA NVVM Compiler
//
// Compiler Build ID: CL-36424714
// Cuda compilation tools, release 13.0, V13.0.88
// Based on NVVM 20.0.0
//

.version 9.0
.target sm_100
.address_size 64

	// .globl	_Z13shared_kerneliPKfS0_Pf
.extern .func  (.param .b32 func_retval0) vprintf
(
	.param .b64 vprintf_param_0,
	.param .b64 vprintf_param_1
)
;
// _ZZ13shared_kerneliPKfS0_PfE2as has been demoted
// _ZZ13shared_kerneliPKfS0_PfE2bs has been demoted
.global .align 1 .b8 $str[13] = {102, 114, 111, 109, 32, 107, 101, 114, 110, 101, 108, 10};

.visible .entry _Z13shared_kerneliPKfS0_Pf(
	.param .u32 _Z13shared_kerneliPKfS0_Pf_param_0,
	.param .u64 .ptr .align 1 _Z13shared_kerneliPKfS0_Pf_param_1,
	.param .u64 .ptr .align 1 _Z13shared_kerneliPKfS0_Pf_param_2,
	.param .u64 .ptr .align 1 _Z13shared_kerneliPKfS0_Pf_param_3
)
{
	.reg .pred 	%p<3>;
	.reg .b32 	%r<35>;
	.reg .b32 	%f<201>;
	.reg .b64 	%rd<13>;
	// demoted variable
	.shared .align 4 .b8 _ZZ13shared_kerneliPKfS0_PfE2as[16384];
	// demoted variable
	.shared .align 4 .b8 _ZZ13shared_kerneliPKfS0_PfE2bs[16384];
	ld.param.u32 	%r20, [_Z13shared_kerneliPKfS0_Pf_param_0];
	ld.param.u64 	%rd3, [_Z13shared_kerneliPKfS0_Pf_param_1];
	ld.param.u64 	%rd4, [_Z13shared_kerneliPKfS0_Pf_param_2];
	ld.param.u64 	%rd5, [_Z13shared_kerneliPKfS0_Pf_param_3];
	mov.u32 	%r21, %ctaid.x;
	mov.u32 	%r1, %ctaid.y;
	mov.u32 	%r2, %tid.x;
	mov.u32 	%r3, %tid.y;
	shl.b32 	%r4, %r20, 6;
	mul.lo.s32 	%r5, %r4, %r1;
	shl.b32 	%r6, %r21, 6;
	setp.lt.s32 	%p1, %r20, 1;
	mov.f32 	%f200, 0f00000000;
	@%p1 bra 	$L__BB0_3;
	shl.b32 	%r22, %r3, 8;
	mov.u32 	%r23, _ZZ13shared_kerneliPKfS0_PfE2as;
	add.s32 	%r7, %r23, %r22;
	shl.b32 	%r24, %r2, 2;
	add.s32 	%r8, %r7, %r24;
	mov.u32 	%r25, _ZZ13shared_kerneliPKfS0_PfE2bs;
	add.s32 	%r10, %r25, %r24;
	add.s32 	%r9, %r10, %r22;
	mad.lo.s32 	%r26, %r20, %r3, %r2;
	add.s32 	%r33, %r26, %r6;
	shl.b32 	%r27, %r1, 6;
	add.s32 	%r28, %r3, %r27;
	mad.lo.s32 	%r32, %r20, %r28, %r2;
	add.s32 	%r13, %r5, %r20;
	cvta.to.global.u64 	%rd1, %rd3;
	cvta.to.global.u64 	%rd2, %rd4;
	mov.f32 	%f200, 0f00000000;
	mov.u32 	%r34, %r5;
$L__BB0_2:
	mul.wide.s32 	%rd6, %r33, 4;
	add.s64 	%rd7, %rd2, %rd6;
	mul.wide.s32 	%rd8, %r32, 4;
	add.s64 	%rd9, %rd1, %rd8;
	ld.global.f32 	%f6, [%rd9];
	st.shared.f32 	[%r8], %f6;
	ld.global.f32 	%f7, [%rd7];
	st.shared.f32 	[%r9], %f7;
	bar.sync 	0;
	ld.shared.f32 	%f8, [%r7];
	ld.shared.f32 	%f9, [%r10];
	fma.rn.f32 	%f10, %f8, %f9, %f200;
	ld.shared.f32 	%f11, [%r7+4];
	ld.shared.f32 	%f12, [%r10+256];
	fma.rn.f32 	%f13, %f11, %f12, %f10;
	ld.shared.f32 	%f14, [%r7+8];
	ld.shared.f32 	%f15, [%r10+512];
	fma.rn.f32 	%f16, %f14, %f15, %f13;
	ld.shared.f32 	%f17, [%r7+12];
	ld.shared.f32 	%f18, [%r10+768];
	fma.rn.f32 	%f19, %f17, %f18, %f16;
	ld.shared.f32 	%f20, [%r7+16];
	ld.shared.f32 	%f21, [%r10+1024];
	fma.rn.f32 	%f22, %f20, %f21, %f19;
	ld.shared.f32 	%f23, [%r7+20];
	ld.shared.f32 	%f24, [%r10+1280];
	fma.rn.f32 	%f25, %f23, %f24, %f22;
	ld.shared.f32 	%f26, [%r7+24];
	ld.shared.f32 	%f27, [%r10+1536];
	fma.rn.f32 	%f28, %f26, %f27, %f25;
	ld.shared.f32 	%f29, [%r7+28];
	ld.shared.f32 	%f30, [%r10+1792];
	fma.rn.f32 	%f31, %f29, %f30, %f28;
	ld.shared.f32 	%f32, [%r7+32];
	ld.shared.f32 	%f33, [%r10+2048];
	fma.rn.f32 	%f34, %f32, %f33, %f31;
	ld.shared.f32 	%f35, [%r7+36];
	ld.shared.f32 	%f36, [%r10+2304];
	fma.rn.f32 	%f37, %f35, %f36, %f34;
	ld.shared.f32 	%f38, [%r7+40];
	ld.shared.f32 	%f39, [%r10+2560];
	fma.rn.f32 	%f40, %f38, %f39, %f37;
	ld.shared.f32 	%f41, [%r7+44];
	ld.shared.f32 	%f42, [%r10+2816];
	fma.rn.f32 	%f43, %f41, %f42, %f40;
	ld.shared.f32 	%f44, [%r7+48];
	ld.shared.f32 	%f45, [%r10+3072];
	fma.rn.f32 	%f46, %f44, %f45, %f43;
	ld.shared.f32 	%f47, [%r7+52];
	ld.shared.f32 	%f48, [%r10+3328];
	fma.rn.f32 	%f49, %f47, %f48, %f46;
	ld.shared.f32 	%f50, [%r7+56];
	ld.shared.f32 	%f51, [%r10+3584];
	fma.rn.f32 	%f52, %f50, %f51, %f49;
	ld.shared.f32 	%f53, [%r7+60];
	ld.shared.f32 	%f54, [%r10+3840];
	fma.rn.f32 	%f55, %f53, %f54, %f52;
	ld.shared.f32 	%f56, [%r7+64];
	ld.shared.f32 	%f57, [%r10+4096];
	fma.rn.f32 	%f58, %f56, %f57, %f55;
	ld.shared.f32 	%f59, [%r7+68];
	ld.shared.f32 	%f60, [%r10+4352];
	fma.rn.f32 	%f61, %f59, %f60, %f58;
	ld.shared.f32 	%f62, [%r7+72];
	ld.shared.f32 	%f63, [%r10+4608];
	fma.rn.f32 	%f64, %f62, %f63, %f61;
	ld.shared.f32 	%f65, [%r7+76];
	ld.shared.f32 	%f66, [%r10+4864];
	fma.rn.f32 	%f67, %f65, %f66, %f64;
	ld.shared.f32 	%f68, [%r7+80];
	ld.shared.f32 	%f69, [%r10+5120];
	fma.rn.f32 	%f70, %f68, %f69, %f67;
	ld.shared.f32 	%f71, [%r7+84];
	ld.shared.f32 	%f72, [%r10+5376];
	fma.rn.f32 	%f73, %f71, %f72, %f70;
	ld.shared.f32 	%f74, [%r7+88];
	ld.shared.f32 	%f75, [%r10+5632];
	fma.rn.f32 	%f76, %f74, %f75, %f73;
	ld.shared.f32 	%f77, [%r7+92];
	ld.shared.f32 	%f78, [%r10+5888];
	fma.rn.f32 	%f79, %f77, %f78, %f76;
	ld.shared.f32 	%f80, [%r7+96];
	ld.shared.f32 	%f81, [%r10+6144];
	fma.rn.f32 	%f82, %f80, %f81, %f79;
	ld.shared.f32 	%f83, [%r7+100];
	ld.shared.f32 	%f84, [%r10+6400];
	fma.rn.f32 	%f85, %f83, %f84, %f82;
	ld.shared.f32 	%f86, [%r7+104];
	ld.shared.f32 	%f87, [%r10+6656];
	fma.rn.f32 	%f88, %f86, %f87, %f85;
	ld.shared.f32 	%f89, [%r7+108];
	ld.shared.f32 	%f90, [%r10+6912];
	fma.rn.f32 	%f91, %f89, %f90, %f88;
	ld.shared.f32 	%f92, [%r7+112];
	ld.shared.f32 	%f93, [%r10+7168];
	fma.rn.f32 	%f94, %f92, %f93, %f91;
	ld.shared.f32 	%f95, [%r7+116];
	ld.shared.f32 	%f96, [%r10+7424];
	fma.rn.f32 	%f97, %f95, %f96, %f94;
	ld.shared.f32 	%f98, [%r7+120];
	ld.shared.f32 	%f99, [%r10+7680];
	fma.rn.f32 	%f100, %f98, %f99, %f97;
	ld.shared.f32 	%f101, [%r7+124];
	ld.shared.f32 	%f102, [%r10+7936];
	fma.rn.f32 	%f103, %f101, %f102, %f100;
	ld.shared.f32 	%f104, [%r7+128];
	ld.shared.f32 	%f105, [%r10+8192];
	fma.rn.f32 	%f106, %f104, %f105, %f103;
	ld.shared.f32 	%f107, [%r7+132];
	ld.shared.f32 	%f108, [%r10+8448];
	fma.rn.f32 	%f109, %f107, %f108, %f106;
	ld.shared.f32 	%f110, [%r7+136];
	ld.shared.f32 	%f111, [%r10+8704];
	fma.rn.f32 	%f112, %f110, %f111, %f109;
	ld.shared.f32 	%f113, [%r7+140];
	ld.shared.f32 	%f114, [%r10+8960];
	fma.rn.f32 	%f115, %f113, %f114, %f112;
	ld.shared.f32 	%f116, [%r7+144];
	ld.shared.f32 	%f117, [%r10+9216];
	fma.rn.f32 	%f118, %f116, %f117, %f115;
	ld.shared.f32 	%f119, [%r7+148];
	ld.shared.f32 	%f120, [%r10+9472];
	fma.rn.f32 	%f121, %f119, %f120, %f118;
	ld.shared.f32 	%f122, [%r7+152];
	ld.shared.f32 	%f123, [%r10+9728];
	fma.rn.f32 	%f124, %f122, %f123, %f121;
	ld.shared.f32 	%f125, [%r7+156];
	ld.shared.f32 	%f126, [%r10+9984];
	fma.rn.f32 	%f127, %f125, %f126, %f124;
	ld.shared.f32 	%f128, [%r7+160];
	ld.shared.f32 	%f129, [%r10+10240];
	fma.rn.f32 	%f130, %f128, %f129, %f127;
	ld.shared.f32 	%f131, [%r7+164];
	ld.shared.f32 	%f132, [%r10+10496];
	fma.rn.f32 	%f133, %f131, %f132, %f130;
	ld.shared.f32 	%f134, [%r7+168];
	ld.shared.f32 	%f135, [%r10+10752];
	fma.rn.f32 	%f136, %f134, %f135, %f133;
	ld.shared.f32 	%f137, [%r7+172];
	ld.shared.f32 	%f138, [%r10+11008];
	fma.rn.f32 	%f139, %f137, %f138, %f136;
	ld.shared.f32 	%f140, [%r7+176];
	ld.shared.f32 	%f141, [%r10+11264];
	fma.rn.f32 	%f142, %f140, %f141, %f139;
	ld.shared.f32 	%f143, [%r7+180];
	ld.shared.f32 	%f144, [%r10+11520];
	fma.rn.f32 	%f145, %f143, %f144, %f142;
	ld.shared.f32 	%f146, [%r7+184];
	ld.shared.f32 	%f147, [%r10+11776];
	fma.rn.f32 	%f148, %f146, %f147, %f145;
	ld.shared.f32 	%f149, [%r7+188];
	ld.shared.f32 	%f150, [%r10+12032];
	fma.rn.f32 	%f151, %f149, %f150, %f148;
	ld.shared.f32 	%f152, [%r7+192];
	ld.shared.f32 	%f153, [%r10+12288];
	fma.rn.f32 	%f154, %f152, %f153, %f151;
	ld.shared.f32 	%f155, [%r7+196];
	ld.shared.f32 	%f156, [%r10+12544];
	fma.rn.f32 	%f157, %f155, %f156, %f154;
	ld.shared.f32 	%f158, [%r7+200];
	ld.shared.f32 	%f159, [%r10+12800];
	fma.rn.f32 	%f160, %f158, %f159, %f157;
	ld.shared.f32 	%f161, [%r7+204];
	ld.shared.f32 	%f162, [%r10+13056];
	fma.rn.f32 	%f163, %f161, %f162, %f160;
	ld.shared.f32 	%f164, [%r7+208];
	ld.shared.f32 	%f165, [%r10+13312];
	fma.rn.f32 	%f166, %f164, %f165, %f163;
	ld.shared.f32 	%f167, [%r7+212];
	ld.shared.f32 	%f168, [%r10+13568];
	fma.rn.f32 	%f169, %f167, %f168, %f166;
	ld.shared.f32 	%f170, [%r7+216];
	ld.shared.f32 	%f171, [%r10+13824];
	fma.rn.f32 	%f172, %f170, %f171, %f169;
	ld.shared.f32 	%f173, [%r7+220];
	ld.shared.f32 	%f174, [%r10+14080];
	fma.rn.f32 	%f175, %f173, %f174, %f172;
	ld.shared.f32 	%f176, [%r7+224];
	ld.shared.f32 	%f177, [%r10+14336];
	fma.rn.f32 	%f178, %f176, %f177, %f175;
	ld.shared.f32 	%f179, [%r7+228];
	ld.shared.f32 	%f180, [%r10+14592];
	fma.rn.f32 	%f181, %f179, %f180, %f178;
	ld.shared.f32 	%f182, [%r7+232];
	ld.shared.f32 	%f183, [%r10+14848];
	fma.rn.f32 	%f184, %f182, %f183, %f181;
	ld.shared.f32 	%f185, [%r7+236];
	ld.shared.f32 	%f186, [%r10+15104];
	fma.rn.f32 	%f187, %f185, %f186, %f184;
	ld.shared.f32 	%f188, [%r7+240];
	ld.shared.f32 	%f189, [%r10+15360];
	fma.rn.f32 	%f190, %f188, %f189, %f187;
	ld.shared.f32 	%f191, [%r7+244];
	ld.shared.f32 	%f192, [%r10+15616];
	fma.rn.f32 	%f193, %f191, %f192, %f190;
	ld.shared.f32 	%f194, [%r7+248];
	ld.shared.f32 	%f195, [%r10+15872];
	fma.rn.f32 	%f196, %f194, %f195, %f193;
	ld.shared.f32 	%f197, [%r7+252];
	ld.shared.f32 	%f198, [%r10+16128];
	fma.rn.f32 	%f200, %f197, %f198, %f196;
	bar.sync 	0;
	add.s32 	%r34, %r34, 64;
	add.s32 	%r33, %r33, %r4;
	add.s32 	%r32, %r32, 64;
	setp.lt.s32 	%p2, %r34, %r13;
	@%p2 bra 	$L__BB0_2;
$L__BB0_3:
	cvta.to.global.u64 	%rd10, %rd5;
	add.s32 	%r29, %r6, %r2;
	mad.lo.s32 	%r30, %r20, %r3, %r29;
	add.s32 	%r31, %r30, %r5;
	mul.wide.s32 	%rd11, %r31, 4;
	add.s64 	%rd12, %rd10, %rd11;
	st.global.f32 	[%rd12], %f200;
	ret;

}
	// .globl	_Z8kernel_tiPKfS0_Pf
.visible .entry _Z8kernel_tiPKfS0_Pf(
	.param .u32 _Z8kernel_tiPKfS0_Pf_param_0,
	.param .u64 .ptr .align 1 _Z8kernel_tiPKfS0_Pf_param_1,
	.param .u64 .ptr .align 1 _Z8kernel_tiPKfS0_Pf_param_2,
	.param .u64 .ptr .align 1 _Z8kernel_tiPKfS0_Pf_param_3
)
{
	.reg .pred 	%p<10>;
	.reg .b32 	%r<76>;
	.reg .b32 	%f<68>;
	.reg .b64 	%rd<63>;

	ld.param.u32 	%r40, [_Z8kernel_tiPKfS0_Pf_param_0];
	ld.param.u64 	%rd7, [_Z8kernel_tiPKfS0_Pf_param_1];
	ld.param.u64 	%rd8, [_Z8kernel_tiPKfS0_Pf_param_2];
	ld.param.u64 	%rd6, [_Z8kernel_tiPKfS0_Pf_param_3];
	cvta.to.global.u64 	%rd1, %rd8;
	cvta.to.global.u64 	%rd2, %rd7;
	mov.u64 	%rd9, $str;
	cvta.global.u64 	%rd10, %rd9;
	{ // callseq 0, 0
	.param .b64 param0;
	st.param.b64 	[param0], %rd10;
	.param .b64 param1;
	st.param.b64 	[param1], 0;
	.param .b32 retval0;
	call.uni (retval0), 
	vprintf, 
	(
	param0, 
	param1
	);
	ld.param.b32 	%r41, [retval0];
	} // callseq 0
	mov.u32 	%r43, %ctaid.x;
	mov.u32 	%r44, %ctaid.y;
	mov.u32 	%r1, %tid.x;
	mov.u32 	%r45, %tid.y;
	mul.lo.s32 	%r46, %r40, %r44;
	shl.b32 	%r47, %r46, 6;
	mad.lo.s32 	%r2, %r40, %r45, %r47;
	shl.b32 	%r3, %r43, 6;
	add.s32 	%r4, %r3, %r1;
	setp.lt.s32 	%p1, %r40, 1;
	mov.f32 	%f67, 0f00000000;
	@%p1 bra 	$L__BB1_12;
	and.b32  	%r5, %r40, 7;
	setp.lt.u32 	%p2, %r40, 8;
	mov.f32 	%f67, 0f00000000;
	mov.b32 	%r74, 0;
	@%p2 bra 	$L__BB1_4;
	and.b32  	%r74, %r40, 2147483640;
	neg.s32 	%r72, %r74;
	add.s32 	%r49, %r1, %r40;
	add.s32 	%r71, %r49, %r3;
	shl.b32 	%r9, %r40, 3;
	shl.b32 	%r50, %r40, 1;
	add.s32 	%r70, %r4, %r50;
	mad.lo.s32 	%r69, %r40, 3, %r4;
	shl.b32 	%r51, %r40, 2;
	add.s32 	%r68, %r4, %r51;
	mad.lo.s32 	%r67, %r40, 5, %r4;
	mad.lo.s32 	%r66, %r40, 6, %r4;
	mad.lo.s32 	%r65, %r40, 7, %r4;
	mul.wide.u32 	%rd11, %r2, 4;
	add.s64 	%rd12, %rd11, %rd2;
	add.s64 	%rd62, %rd12, 16;
	mov.f32 	%f67, 0f00000000;
	mov.u32 	%r64, %r4;
$L__BB1_3:
	.pragma "nounroll";
	ld.global.f32 	%f17, [%rd62+-16];
	mul.wide.u32 	%rd13, %r64, 4;
	add.s64 	%rd14, %rd1, %rd13;
	ld.global.f32 	%f18, [%rd14];
	fma.rn.f32 	%f19, %f17, %f18, %f67;
	ld.global.f32 	%f20, [%rd62+-12];
	mul.wide.u32 	%rd15, %r71, 4;
	add.s64 	%rd16, %rd1, %rd15;
	ld.global.f32 	%f21, [%rd16];
	fma.rn.f32 	%f22, %f20, %f21, %f19;
	ld.global.f32 	%f23, [%rd62+-8];
	mul.wide.u32 	%rd17, %r70, 4;
	add.s64 	%rd18, %rd1, %rd17;
	ld.global.f32 	%f24, [%rd18];
	fma.rn.f32 	%f25, %f23, %f24, %f22;
	ld.global.f32 	%f26, [%rd62+-4];
	mul.wide.u32 	%rd19, %r69, 4;
	add.s64 	%rd20, %rd1, %rd19;
	ld.global.f32 	%f27, [%rd20];
	fma.rn.f32 	%f28, %f26, %f27, %f25;
	ld.global.f32 	%f29, [%rd62];
	mul.wide.u32 	%rd21, %r68, 4;
	add.s64 	%rd22, %rd1, %rd21;
	ld.global.f32 	%f30, [%rd22];
	fma.rn.f32 	%f31, %f29, %f30, %f28;
	ld.global.f32 	%f32, [%rd62+4];
	mul.wide.u32 	%rd23, %r67, 4;
	add.s64 	%rd24, %rd1, %rd23;
	ld.global.f32 	%f33, [%rd24];
	fma.rn.f32 	%f34, %f32, %f33, %f31;
	ld.global.f32 	%f35, [%rd62+8];
	mul.wide.u32 	%rd25, %r66, 4;
	add.s64 	%rd26, %rd1, %rd25;
	ld.global.f32 	%f36, [%rd26];
	fma.rn.f32 	%f37, %f35, %f36, %f34;
	ld.global.f32 	%f38, [%rd62+12];
	mul.wide.u32 	%rd27, %r65, 4;
	add.s64 	%rd28, %rd1, %rd27;
	ld.global.f32 	%f39, [%rd28];
	fma.rn.f32 	%f67, %f38, %f39, %f37;
	add.s32 	%r72, %r72, 8;
	add.s32 	%r71, %r71, %r9;
	add.s32 	%r70, %r70, %r9;
	add.s32 	%r69, %r69, %r9;
	add.s32 	%r68, %r68, %r9;
	add.s32 	%r67, %r67, %r9;
	add.s32 	%r66, %r66, %r9;
	add.s32 	%r65, %r65, %r9;
	add.s32 	%r64, %r64, %r9;
	add.s64 	%rd62, %rd62, 32;
	setp.ne.s32 	%p3, %r72, 0;
	@%p3 bra 	$L__BB1_3;
$L__BB1_4:
	setp.eq.s32 	%p4, %r5, 0;
	@%p4 bra 	$L__BB1_12;
	and.b32  	%r35, %r40, 3;
	setp.lt.u32 	%p5, %r5, 4;
	@%p5 bra 	$L__BB1_7;
	add.s32 	%r52, %r2, %r74;
	mul.wide.u32 	%rd29, %r52, 4;
	add.s64 	%rd30, %rd2, %rd29;
	ld.global.f32 	%f41, [%rd30];
	mad.lo.s32 	%r53, %r74, %r40, %r4;
	mul.wide.u32 	%rd31, %r53, 4;
	add.s64 	%rd32, %rd1, %rd31;
	ld.global.f32 	%f42, [%rd32];
	fma.rn.f32 	%f43, %f41, %f42, %f67;
	cvt.u64.u32 	%rd33, %r2;
	cvt.u64.u32 	%rd34, %r74;
	add.s64 	%rd35, %rd33, %rd34;
	shl.b64 	%rd36, %rd35, 2;
	add.s64 	%rd37, %rd2, %rd36;
	ld.global.f32 	%f44, [%rd37+4];
	add.s32 	%r54, %r53, %r40;
	mul.wide.u32 	%rd38, %r54, 4;
	add.s64 	%rd39, %rd1, %rd38;
	ld.global.f32 	%f45, [%rd39];
	fma.rn.f32 	%f46, %f44, %f45, %f43;
	ld.global.f32 	%f47, [%rd37+8];
	add.s32 	%r55, %r54, %r40;
	mul.wide.u32 	%rd40, %r55, 4;
	add.s64 	%rd41, %rd1, %rd40;
	ld.global.f32 	%f48, [%rd41];
	fma.rn.f32 	%f49, %f47, %f48, %f46;
	ld.global.f32 	%f50, [%rd37+12];
	add.s32 	%r56, %r55, %r40;
	mul.wide.u32 	%rd42, %r56, 4;
	add.s64 	%rd43, %rd1, %rd42;
	ld.global.f32 	%f51, [%rd43];
	fma.rn.f32 	%f67, %f50, %f51, %f49;
	add.s32 	%r74, %r74, 4;
$L__BB1_7:
	setp.eq.s32 	%p6, %r35, 0;
	@%p6 bra 	$L__BB1_12;
	setp.eq.s32 	%p7, %r35, 1;
	@%p7 bra 	$L__BB1_10;
	add.s32 	%r57, %r2, %r74;
	mul.wide.u32 	%rd44, %r57, 4;
	add.s64 	%rd45, %rd2, %rd44;
	ld.global.f32 	%f53, [%rd45];
	mad.lo.s32 	%r58, %r74, %r40, %r4;
	mul.wide.u32 	%rd46, %r58, 4;
	add.s64 	%rd47, %rd1, %rd46;
	ld.global.f32 	%f54, [%rd47];
	fma.rn.f32 	%f55, %f53, %f54, %f67;
	cvt.u64.u32 	%rd48, %r2;
	cvt.u64.u32 	%rd49, %r74;
	add.s64 	%rd50, %rd48, %rd49;
	shl.b64 	%rd51, %rd50, 2;
	add.s64 	%rd52, %rd2, %rd51;
	ld.global.f32 	%f56, [%rd52+4];
	add.s32 	%r59, %r58, %r40;
	mul.wide.u32 	%rd53, %r59, 4;
	add.s64 	%rd54, %rd1, %rd53;
	ld.global.f32 	%f57, [%rd54];
	fma.rn.f32 	%f67, %f56, %f57, %f55;
	add.s32 	%r74, %r74, 2;
$L__BB1_10:
	and.b32  	%r60, %r40, 1;
	setp.eq.b32 	%p8, %r60, 1;
	not.pred 	%p9, %p8;
	@%p9 bra 	$L__BB1_12;
	add.s32 	%r61, %r2, %r74;
	mul.wide.u32 	%rd55, %r61, 4;
	add.s64 	%rd56, %rd2, %rd55;
	ld.global.f32 	%f58, [%rd56];
	mad.lo.s32 	%r62, %r74, %r40, %r4;
	mul.wide.u32 	%rd57, %r62, 4;
	add.s64 	%rd58, %rd1, %rd57;
	ld.global.f32 	%f59, [%rd58];
	fma.rn.f32 	%f67, %f58, %f59, %f67;
$L__BB1_12:
	cvta.to.global.u64 	%rd59, %rd6;
	add.s32 	%r63, %r2, %r4;
	mul.wide.s32 	%rd60, %r63, 4;
	add.s64 	%rd61, %rd59, %rd60;
	st.global.f32 	[%rd61], %f67;
	ret;

}


// ===== COMPILED SASS (sm_100) =====

	.target	sm_100

	.elftype	@"ET_EXEC"


//--------------------- .note.nv.tkinfo           --------------------------
	.section	.note.nv.tkinfo,"",@"SHT_NOTE"
	.sectionflags	@"SHF_NOTE_NV_TKINFO"
	.tkinfo
        /*0018*/ 	.word	0x00000002
        /*0030*/ 	.string	""
        /*0030*/ 	.string	"ptxas"
        /*0030*/ 	.string	"Cuda compilation tools, release 13.0, V13.0.88"
        /*0030*/ 	.string	"Build cuda_13.0.r13.0/compiler.36424714_0"
        /*0030*/ 	.string	"-arch sm_100 -m 64 "



//--------------------- .note.nv.cuinfo           --------------------------
	.section	.note.nv.cuinfo,"",@"SHT_NOTE"
	.sectionflags	@"SHF_NOTE_NV_CUINFO"
        /*0018*/ 	.short	0x0002
        /*001a*/ 	.short	0x0064
        /*001c*/ 	.short	0x0082
	.zero		2


//--------------------- .nv.info                  --------------------------
	.section	.nv.info,"",@"SHT_CUDA_INFO"
	.align	4


	//----- nvinfo : EIATTR_REGCOUNT
	.align		4
        /*0000*/ 	.byte	0x04, 0x2f
        /*0002*/ 	.short	(.L_2 - .L_1)
	.align		4
.L_1:
        /*0004*/ 	.word	index@(_Z13shared_kerneliPKfS0_Pf)
        /*0008*/ 	.word	0x00000020


	//----- nvinfo : EIATTR_FRAME_SIZE
	.align		4
.L_2:
        /*000c*/ 	.byte	0x04, 0x11
        /*000e*/ 	.short	(.L_4 - .L_3)
	.align		4
.L_3:
        /*0010*/ 	.word	index@(_Z13shared_kerneliPKfS0_Pf)
        /*0014*/ 	.word	0x00000000


	//----- nvinfo : EIATTR_REGCOUNT
	.align		4
.L_4:
        /*0018*/ 	.byte	0x04, 0x2f
        /*001a*/ 	.short	(.L_6 - .L_5)
	.align		4
.L_5:
        /*001c*/ 	.word	index@(_Z8kernel_tiPKfS0_Pf)
        /*0020*/ 	.word	0x00000020


	//----- nvinfo : EIATTR_FRAME_SIZE
	.align		4
.L_6:
        /*0024*/ 	.byte	0x04, 0x11
        /*0026*/ 	.short	(.L_8 - .L_7)
	.align		4
.L_7:
        /*0028*/ 	.word	index@(_Z8kernel_tiPKfS0_Pf)
        /*002c*/ 	.word	0x00000000


	//----- nvinfo : EIATTR_MIN_STACK_SIZE
	.align		4
.L_8:
        /*0030*/ 	.byte	0x04, 0x12
        /*0032*/ 	.short	(.L_10 - .L_9)
	.align		4
.L_9:
        /*0034*/ 	.word	index@(_Z8kernel_tiPKfS0_Pf)
        /*0038*/ 	.word	0x00000000


	//----- nvinfo : EIATTR_MIN_STACK_SIZE
	.align		4
.L_10:
        /*003c*/ 	.byte	0x04, 0x12
        /*003e*/ 	.short	(.L_12 - .L_11)
	.align		4
.L_11:
        /*0040*/ 	.word	index@(_Z13shared_kerneliPKfS0_Pf)
        /*0044*/ 	.word	0x00000000
.L_12:


//--------------------- .nv.compat                --------------------------
	.section	.nv.compat,"",@"SHT_CUDA_COMPAT_INFO"
	.align	4
        /*0000*/ 	.byte	0x02, 0x09, 0x00, 0x00, 0x02, 0x02, 0x01, 0x00, 0x02, 0x05, 0x05, 0x00, 0x03, 0x07, 0x01, 0x01
        /*0010*/ 	.byte	0x02, 0x03, 0x00, 0x00, 0x02, 0x06, 0x01, 0x00, 0x04, 0x0b, 0x08, 0x00, 0x09, 0x00, 0x00, 0x00
        /*0020*/ 	.byte	0x00, 0x00, 0x00, 0x00


//--------------------- .nv.info._Z8kernel_tiPKfS0_Pf --------------------------
	.section	.nv.info._Z8kernel_tiPKfS0_Pf,"",@"SHT_CUDA_INFO"
	.sectionflags	@""
	.align	4


	//----- nvinfo : EIATTR_CUDA_API_VERSION
	.align		4
        /*0000*/ 	.byte	0x04, 0x37
        /*0002*/ 	.short	(.L_14 - .L_13)
.L_13:
        /*0004*/ 	.word	0x00000082


	//----- nvinfo : EIATTR_KPARAM_INFO
	.align		4
.L_14:
        /*0008*/ 	.byte	0x04, 0x17
        /*000a*/ 	.short	(.L_16 - .L_15)
.L_15:
        /*000c*/ 	.word	0x00000000
        /*0010*/ 	.short	0x0003
        /*0012*/ 	.short	0x0018
        /*0014*/ 	.byte	0x00, 0xf5, 0x21, 0x00


	//----- nvinfo : EIATTR_KPARAM_INFO
	.align		4
.L_16:
        /*0018*/ 	.byte	0x04, 0x17
        /*001a*/ 	.short	(.L_18 - .L_17)
.L_17:
        /*001c*/ 	.word	0x00000000
        /*0020*/ 	.short	0x0002
        /*0022*/ 	.short	0x0010
        /*0024*/ 	.byte	0x00, 0xf5, 0x21, 0x00


	//----- nvinfo : EIATTR_KPARAM_INFO
	.align		4
.L_18:
        /*0028*/ 	.byte	0x04, 0x17
        /*002a*/ 	.short	(.L_20 - .L_19)
.L_19:
        /*002c*/ 	.word	0x00000000
        /*0030*/ 	.short	0x0001
        /*0032*/ 	.short	0x0008
        /*0034*/ 	.byte	0x00, 0xf5, 0x21, 0x00


	//----- nvinfo : EIATTR_KPARAM_INFO
	.align		4
.L_20:
        /*0038*/ 	.byte	0x04, 0x17
        /*003a*/ 	.short	(.L_22 - .L_21)
.L_21:
        /*003c*/ 	.word	0x00000000
        /*0040*/ 	.short	0x0000
        /*0042*/ 	.short	0x0000
        /*0044*/ 	.byte	0x00, 0xf0, 0x11, 0x00


	//----- nvinfo : EIATTR_SPARSE_MMA_MASK
	.align		4
.L_22:
        /*0048*/ 	.byte	0x03, 0x50
        /*004a*/ 	.short	0x0000


	//----- nvinfo : EIATTR_MAXREG_COUNT
	.align		4
        /*004c*/ 	.byte	0x03, 0x1b
        /*004e*/ 	.short	0x00ff


	//----- nvinfo : EIATTR_EXTERNS
	.align		4
        /*0050*/ 	.byte	0x04, 0x0f
        /*0052*/ 	.short	(.L_24 - .L_23)


	//   ....[0]....
	.align		4
.L_23:
        /*0054*/ 	.word	index@(vprintf)


	//----- nvinfo : EIATTR_MERCURY_ISA_VERSION
	.align		4
.L_24:
        /*0058*/ 	.byte	0x03, 0x5f
        /*005a*/ 	.short	0x0101


	//----- nvinfo : EIATTR_VRC_CTA_INIT_COUNT
	.align		4
        /*005c*/ 	.byte	0x02, 0x4a
	.zero		1
	.zero		1


	//----- nvinfo : EIATTR_SYSCALL_OFFSETS
	.align		4
        /*0060*/ 	.byte	0x04, 0x46
        /*0062*/ 	.short	(.L_26 - .L_25)


	//   ....[0]....
.L_25:
        /*0064*/ 	.word	0x00000080


	//----- nvinfo : EIATTR_EXIT_INSTR_OFFSETS
	.align		4
.L_26:
        /*0068*/ 	.byte	0x04, 0x1c
        /*006a*/ 	.short	(.L_28 - .L_27)


	//   ....[0]....
.L_27:
        /*006c*/ 	.word	0x00000ce0


	//----- nvinfo : EIATTR_CRS_STACK_SIZE
	.align		4
.L_28:
        /*0070*/ 	.byte	0x04, 0x1e
        /*0072*/ 	.short	(.L_30 - .L_29)
.L_29:
        /*0074*/ 	.word	0x00000000


	//----- nvinfo : EIATTR_CBANK_PARAM_SIZE
	.align		4
.L_30:
        /*0078*/ 	.byte	0x03, 0x19
        /*007a*/ 	.short	0x0020


	//----- nvinfo : EIATTR_PARAM_CBANK
	.align		4
        /*007c*/ 	.byte	0x04, 0x0a
        /*007e*/ 	.short	(.L_32 - .L_31)
	.align		4
.L_31:
        /*0080*/ 	.word	index@(.nv.constant0._Z8kernel_tiPKfS0_Pf)
        /*0084*/ 	.short	0x0380
        /*0086*/ 	.short	0x0020


	//----- nvinfo : EIATTR_SW_WAR
	.align		4
.L_32:
        /*0088*/ 	.byte	0x04, 0x36
        /*008a*/ 	.short	(.L_34 - .L_33)
.L_33:
        /*008c*/ 	.word	0x00000008
.L_34:


//--------------------- .nv.info._Z13shared_kerneliPKfS0_Pf --------------------------
	.section	.nv.info._Z13shared_kerneliPKfS0_Pf,"",@"SHT_CUDA_INFO"
	.sectionflags	@""
	.align	4


	//----- nvinfo : EIATTR_CUDA_API_VERSION
	.align		4
        /*0000*/ 	.byte	0x04, 0x37
        /*0002*/ 	.short	(.L_36 - .L_35)
.L_35:
        /*0004*/ 	.word	0x00000082


	//----- nvinfo : EIATTR_KPARAM_INFO
	.align		4
.L_36:
        /*0008*/ 	.byte	0x04, 0x17
        /*000a*/ 	.short	(.L_38 - .L_37)
.L_37:
        /*000c*/ 	.word	0x00000000
        /*0010*/ 	.short	0x0003
        /*0012*/ 	.short	0x0018
        /*0014*/ 	.byte	0x00, 0xf5, 0x21, 0x00


	//----- nvinfo : EIATTR_KPARAM_INFO
	.align		4
.L_38:
        /*0018*/ 	.byte	0x04, 0x17
        /*001a*/ 	.short	(.L_40 - .L_39)
.L_39:
        /*001c*/ 	.word	0x00000000
        /*0020*/ 	.short	0x0002
        /*0022*/ 	.short	0x0010
        /*0024*/ 	.byte	0x00, 0xf5, 0x21, 0x00


	//----- nvinfo : EIATTR_KPARAM_INFO
	.align		4
.L_40:
        /*0028*/ 	.byte	0x04, 0x17
        /*002a*/ 	.short	(.L_42 - .L_41)
.L_41:
        /*002c*/ 	.word	0x00000000
        /*0030*/ 	.short	0x0001
        /*0032*/ 	.short	0x0008
        /*0034*/ 	.byte	0x00, 0xf5, 0x21, 0x00


	//----- nvinfo : EIATTR_KPARAM_INFO
	.align		4
.L_42:
        /*0038*/ 	.byte	0x04, 0x17
        /*003a*/ 	.short	(.L_44 - .L_43)
.L_43:
        /*003c*/ 	.word	0x00000000
        /*0040*/ 	.short	0x0000
        /*0042*/ 	.short	0x0000
        /*0044*/ 	.byte	0x00, 0xf0, 0x11, 0x00


	//----- nvinfo : EIATTR_SPARSE_MMA_MASK
	.align		4
.L_44:
        /*0048*/ 	.byte	0x03, 0x50
        /*004a*/ 	.short	0x0000


	//----- nvinfo : EIATTR_MAXREG_COUNT
	.align		4
        /*004c*/ 	.byte	0x03, 0x1b
        /*004e*/ 	.short	0x00ff


	//----- nvinfo : EIATTR_NUM_BARRIERS
	.align		4
        /*0050*/ 	.byte	0x02, 0x4c
        /*0052*/ 	.byte	0x01
	.zero		1


	//----- nvinfo : EIATTR_MERCURY_ISA_VERSION
	.align		4
        /*0054*/ 	.byte	0x03, 0x5f
        /*0056*/ 	.short	0x0101


	//----- nvinfo : EIATTR_VRC_CTA_INIT_COUNT
	.align		4
        /*0058*/ 	.byte	0x02, 0x4a
	.zero		1
	.zero		1


	//----- nvinfo : EIATTR_EXIT_INSTR_OFFSETS
	.align		4
        /*005c*/ 	.byte	0x04, 0x1c
        /*005e*/ 	.short	(.L_46 - .L_45)


	//   ....[0]....
.L_45:
        /*0060*/ 	.word	0x00000c10


	//----- nvinfo : EIATTR_CBANK_PARAM_SIZE
	.align		4
.L_46:
        /*0064*/ 	.byte	0x03, 0x19
        /*0066*/ 	.short	0x0020


	//----- nvinfo : EIATTR_PARAM_CBANK
	.align		4
        /*0068*/ 	.byte	0x04, 0x0a
        /*006a*/ 	.short	(.L_48 - .L_47)
	.align		4
.L_47:
        /*006c*/ 	.word	index@(.nv.constant0._Z13shared_kerneliPKfS0_Pf)
        /*0070*/ 	.short	0x0380
        /*0072*/ 	.short	0x0020


	//----- nvinfo : EIATTR_SW_WAR
	.align		4
.L_48:
        /*0074*/ 	.byte	0x04, 0x36
        /*0076*/ 	.short	(.L_50 - .L_49)
.L_49:
        /*0078*/ 	.word	0x00000008
.L_50:


//--------------------- .nv.callgraph             --------------------------
	.section	.nv.callgraph,"",@"SHT_CUDA_CALLGRAPH"
	.align	4
	.sectionentsize	8
	.align		4
        /*0000*/ 	.word	0x00000000
	.align		4
        /*0004*/ 	.word	0xffffffff
	.align		4
        /*0008*/ 	.word	index@(_Z8kernel_tiPKfS0_Pf)
	.align		4
        /*000c*/ 	.word	index@(vprintf)
	.align		4
        /*0010*/ 	.word	0x00000000
	.align		4
        /*0014*/ 	.word	0xfffffffe
	.align		4
        /*0018*/ 	.word	0x00000000
	.align		4
        /*001c*/ 	.word	0xfffffffd
	.align		4
        /*0020*/ 	.word	0x00000000
	.align		4
        /*0024*/ 	.word	0xfffffffc


//--------------------- .nv.constant4             --------------------------
	.section	.nv.constant4,"a",@progbits
	.align	8
	.align		8
.nv.constant4:
        /*0000*/ 	.dword	vprintf
	.align		8
        /*0008*/ 	.dword	$str


//--------------------- .text._Z8kernel_tiPKfS0_Pf --------------------------
	.section	.text._Z8kernel_tiPKfS0_Pf,"ax",@progbits
	.align	128
        .global         _Z8kernel_tiPKfS0_Pf
        .type           _Z8kernel_tiPKfS0_Pf,@function
        .size           _Z8kernel_tiPKfS0_Pf,(.L_x_10 - _Z8kernel_tiPKfS0_Pf)
        .other          _Z8kernel_tiPKfS0_Pf,@"STO_CUDA_ENTRY STV_DEFAULT"
_Z8kernel_tiPKfS0_Pf:
.text._Z8kernel_tiPKfS0_Pf:
[----:B------:R-:W0:Y:S01]  /*0000*/  LDC R1, c[0x0][0x37c] ;  /* 0x0000df00ff017b82 */ /* 0x000e220000000800 */
[----:B------:R-:W-:Y:S01]  /*0010*/  MOV R0, 0x0 ;  /* 0x0000000000007802 */ /* 0x000fe20000000f00 */
[----:B------:R-:W1:Y:S01]  /*0020*/  LDCU.64 UR4, c[0x4][0x8] ;  /* 0x01000100ff0477ac */ /* 0x000e620008000a00 */
[----:B------:R-:W-:-:S05]  /*0030*/  CS2R R6, SRZ ;  /* 0x0000000000067805 */ /* 0x000fca000001ff00 */
[----:B------:R2:W3:Y:S01]  /*0040*/  LDC.64 R2, c[0x4][R0] ;  /* 0x0100000000027b82 */ /* 0x0004e20000000a00 */
[----:B-1----:R-:W-:Y:S02]  /*0050*/  IMAD.U32 R4, RZ, RZ, UR4 ;  /* 0x00000004ff047e24 */ /* 0x002fe4000f8e00ff */
[----:B--2---:R-:W-:-:S07]  /*0060*/  IMAD.U32 R5, RZ, RZ, UR5 ;  /* 0x00000005ff057e24 */ /* 0x004fce000f8e00ff */
[----:B------:R-:W-:-:S07]  /*0070*/  LEPC R20, `(.L_x_0) ;  /* 0x000000001014794e */ /* 0x000fce0000000000 */
[----:B0--3--:R-:W-:Y:S05]  /*0080*/  CALL.ABS.NOINC R2 ;  /* 0x0000000002007343 */ /* 0x009fea0003c00000 */
.L_x_0:
[----:B------:R-:W0:Y:S01]  /*0090*/  LDC R0, c[0x0][0x380] ;  /* 0x0000e000ff007b82 */ /* 0x000e220000000800 */
[----:B------:R-:W1:Y:S01]  /*00a0*/  S2R R4, SR_TID.Y ;  /* 0x0000000000047919 */ /* 0x000e620000002200 */
[----:B------:R-:W-:Y:S01]  /*00b0*/  HFMA2 R10, -RZ, RZ, 0, 0 ;  /* 0x00000000ff0a7431 */ /* 0x000fe200000001ff */
[----:B------:R-:W2:Y:S05]  /*00c0*/  S2R R6, SR_CTAID.X ;  /* 0x0000000000067919 */ /* 0x000eaa0000002500 */
[----:B------:R-:W3:Y:S01]  /*00d0*/  S2UR UR4, SR_CTAID.Y ;  /* 0x00000000000479c3 */ /* 0x000ee20000002600 */
[----:B------:R-:W2:Y:S07]  /*00e0*/  S2R R11, SR_TID.X ;  /* 0x00000000000b7919 */ /* 0x000eae0000002100 */
[----:B------:R-:W4:Y:S01]  /*00f0*/  LDC.64 R12, c[0x0][0x358] ;  /* 0x0000d600ff0c7b82 */ /* 0x000f220000000a00 */
[C---:B0-----:R-:W-:Y:S01]  /*0100*/  ISETP.GE.AND P0, PT, R0.reuse, 0x1, PT ;  /* 0x000000010000780c */ /* 0x041fe20003f06270 */
[----:B---3--:R-:W-:-:S04]  /*0110*/  IMAD R2, R0, UR4, RZ ;  /* 0x0000000400027c24 */ /* 0x008fc8000f8e02ff */
[----:B------:R-:W-:-:S04]  /*0120*/  IMAD.SHL.U32 R3, R2, 0x40, RZ ;  /* 0x0000004002037824 */ /* 0x000fc800078e00ff */
[----:B-1----:R-:W-:Y:S02]  /*0130*/  IMAD R2, R4, R0, R3 ;  /* 0x0000000004027224 */ /* 0x002fe400078e0203 */
[----:B--2---:R-:W-:Y:S02]  /*0140*/  IMAD R5, R6, 0x40, R11 ;  /* 0x0000004006057824 */ /* 0x004fe400078e020b */
[----:B------:R-:W-:Y:S05]  /*0150*/  @!P0 BRA `(.L_x_1) ;  /* 0x0000000800c88947 */ /* 0x000fea0003800000 */
[C---:B------:R-:W-:Y:S01]  /*0160*/  ISETP.GE.U32.AND P1, PT, R0.reuse, 0x8, PT ;  /* 0x000000080000780c */ /* 0x040fe20003f26070 */
[----:B------:R-:W-:Y:S01]  /*0170*/  IMAD.MOV.U32 R10, RZ, RZ, RZ ;  /* 0x000000ffff0a7224 */ /* 0x000fe200078e00ff */
[----:B------:R-:W-:Y:S01]  /*0180*/  LOP3.LUT R4, R0, 0x7, RZ, 0xc0, !PT ;  /* 0x0000000700047812 */ /* 0x000fe200078ec0ff */
[----:B------:R-:W-:-:S03]  /*0190*/  IMAD.MOV.U32 R7, RZ, RZ, RZ ;  /* 0x000000ffff077224 */ /* 0x000fc600078e00ff */
[----:B------:R-:W-:-:S07]  /*01a0*/  ISETP.NE.AND P0, PT, R4, RZ, PT ;  /* 0x000000ff0400720c */ /* 0x000fce0003f05270 */
[----:B------:R-:W-:Y:S06]  /*01b0*/  @!P1 BRA `(.L_x_2) ;  /* 0x0000000400389947 */ /* 0x000fec0003800000 */
[----:B------:R-:W0:Y:S01]  /*01c0*/  LDC.64 R8, c[0x0][0x388] ;  /* 0x0000e200ff087b82 */ /* 0x000e220000000a00 */
[----:B------:R-:W-:Y:S01]  /*01d0*/  IADD3 R3, PT, PT, R11, R0, RZ ;  /* 0x000000000b037210 */ /* 0x000fe20007ffe0ff */
[----:B------:R-:W-:Y:S01]  /*01e0*/  BSSY.RECONVERGENT B0, `(.L_x_2) ;  /* 0x000004b000007945 */ /* 0x000fe20003800200 */
[C---:B------:R-:W-:Y:S01]  /*01f0*/  LOP3.LUT R7, R0.reuse, 0x7ffffff8, RZ, 0xc0, !PT ;  /* 0x7ffffff800077812 */ /* 0x040fe200078ec0ff */
[----:B------:R-:W-:Y:S02]  /*0200*/  IMAD R11, R0, 0x3, R5 ;  /* 0x00000003000b7824 */ /* 0x000fe400078e0205 */
[----:B------:R-:W-:Y:S02]  /*0210*/  IMAD R3, R6, 0x40, R3 ;  /* 0x0000004006037824 */ /* 0x000fe400078e0203 */
[C-C-:B------:R-:W-:Y:S02]  /*0220*/  IMAD R23, R0.reuse, 0x4, R5.reuse ;  /* 0x0000000400177824 */ /* 0x140fe400078e0205 */
[----:B------:R-:W-:-:S02]  /*0230*/  IMAD R25, R0, 0x5, R5 ;  /* 0x0000000500197824 */ /* 0x000fc400078e0205 */
[C-C-:B------:R-:W-:Y:S02]  /*0240*/  IMAD R27, R0.reuse, 0x6, R5.reuse ;  /* 0x00000006001b7824 */ /* 0x140fe400078e0205 */
[----:B------:R-:W-:Y:S02]  /*0250*/  IMAD R29, R0, 0x7, R5 ;  /* 0x00000007001d7824 */ /* 0x000fe400078e0205 */
[----:B------:R-:W-:Y:S02]  /*0260*/  IMAD.MOV.U32 R10, RZ, RZ, RZ ;  /* 0x000000ffff0a7224 */ /* 0x000fe400078e00ff */
[----:B------:R-:W-:Y:S02]  /*0270*/  IMAD.MOV R6, RZ, RZ, -R7 ;  /* 0x000000ffff067224 */ /* 0x000fe400078e0a07 */
[----:B0-----:R-:W-:-:S03]  /*0280*/  IMAD.WIDE.U32 R8, R2, 0x4, R8 ;  /* 0x0000000402087825 */ /* 0x001fc600078e0008 */
[----:B------:R-:W-:Y:S02]  /*0290*/  IADD3 R22, P1, PT, R8, 0x10, RZ ;  /* 0x0000001008167810 */ /* 0x000fe40007f3e0ff */
[----:B------:R-:W-:-:S03]  /*02a0*/  MOV R8, R5 ;  /* 0x0000000500087202 */ /* 0x000fc60000000f00 */
[----:B------:R-:W-:Y:S01]  /*02b0*/  IMAD.X R24, RZ, RZ, R9, P1 ;  /* 0x000000ffff187224 */ /* 0x000fe200008e0609 */
[----:B------:R-:W-:-:S07]  /*02c0*/  LEA R9, R0, R5, 0x1 ;  /* 0x0000000500097211 */ /* 0x000fce00078e08ff */
.L_x_3:
[----:B------:R-:W0:Y:S01]  /*02d0*/  LDC.64 R14, c[0x0][0x390] ;  /* 0x0000e400ff0e7b82 */ /* 0x000e220000000a00 */
[C---:B----4-:R-:W-:Y:S01]  /*02e0*/  R2UR UR4, R12.reuse ;  /* 0x000000000c0472ca */ /* 0x050fe200000e0000 */
[----:B------:R-:W-:Y:S01]  /*02f0*/  IMAD.MOV.U32 R16, RZ, RZ, R22 ;  /* 0x000000ffff107224 */ /* 0x000fe200078e0016 */
[C---:B------:R-:W-:Y:S02]  /*0300*/  R2UR UR5, R13.reuse ;  /* 0x000000000d0572ca */ /* 0x040fe400000e0000 */
[----:B------:R-:W-:Y:S02]  /*0310*/  R2UR UR6, R12 ;  /* 0x000000000c0672ca */ /* 0x000fe400000e0000 */
[----:B------:R-:W-:Y:S02]  /*0320*/  R2UR UR7, R13 ;  /* 0x000000000d0772ca */ /* 0x000fe400000e0000 */
[----:B------:R-:W-:-:S07]  /*0330*/  MOV R17, R24 ;  /* 0x0000001800117202 */ /* 0x000fce0000000f00 */
[----:B------:R-:W2:Y:S01]  /*0340*/  LDG.E R21, desc[UR4][R16.64+-0x10] ;  /* 0xfffff00410157981 */ /* 0x000ea2000c1e1900 */
[----:B------:R-:W-:Y:S02]  /*0350*/  R2UR UR10, R12 ;  /* 0x000000000c0a72ca */ /* 0x000fe400000e0000 */
[----:B------:R-:W-:Y:S01]  /*0360*/  R2UR UR11, R13 ;  /* 0x000000000d0b72ca */ /* 0x000fe200000e0000 */
[----:B------:R-:W3:Y:S01]  /*0370*/  LDG.E R24, desc[UR4][R16.64+-0xc] ;  /* 0xfffff40410187981 */ /* 0x000ee2000c1e1900 */
[----:B0-----:R-:W-:-:S05]  /*0380*/  IMAD.WIDE.U32 R18, R8, 0x4, R14 ;  /* 0x0000000408127825 */ /* 0x001fca00078e000e */
[----:B------:R0:W2:Y:S01]  /*0390*/  LDG.E R20, desc[UR6][R18.64] ;  /* 0x0000000612147981 */ /* 0x0000a2000c1e1900 */
[----:B------:R-:W-:Y:S02]  /*03a0*/  R2UR UR8, R12 ;  /* 0x000000000c0872ca */ /* 0x000fe400000e0000 */
[----:B------:R-:W-:Y:S01]  /*03b0*/  R2UR UR9, R13 ;  /* 0x000000000d0972ca */ /* 0x000fe200000e0000 */
[----:B0-----:R-:W-:-:S05]  /*03c0*/  IMAD.WIDE.U32 R18, R3, 0x4, R14 ;  /* 0x0000000403127825 */ /* 0x001fca00078e000e */
[----:B------:R0:W3:Y:S07]  /*03d0*/  LDG.E R22, desc[UR6][R18.64] ;  /* 0x0000000612167981 */ /* 0x0000ee000c1e1900 */
[----:B------:R-:W4:Y:S01]  /*03e0*/  LDG.E R26, desc[UR8][R16.64+-0x8] ;  /* 0xfffff808101a7981 */ /* 0x000f22000c1e1900 */
[----:B--2---:R-:W-:Y:S01]  /*03f0*/  FFMA R10, R21, R20, R10 ;  /* 0x00000014150a7223 */ /* 0x004fe2000000000a */
[----:B------:R-:W-:-:S06]  /*0400*/  IMAD.WIDE.U32 R20, R9, 0x4, R14 ;  /* 0x0000000409147825 */ /* 0x000fcc00078e000e */
[----:B------:R-:W4:Y:S01]  /*0410*/  LDG.E R21, desc[UR10][R20.64] ;  /* 0x0000000a14157981 */ /* 0x000f22000c1e1900 */
[----:B0-----:R-:W-:-:S06]  /*0420*/  IMAD.WIDE.U32 R18, R11, 0x4, R14 ;  /* 0x000000040b127825 */ /* 0x001fcc00078e000e */
[----:B------:R-:W2:Y:S01]  /*0430*/  LDG.E R18, desc[UR6][R18.64] ;  /* 0x0000000612127981 */ /* 0x000ea2000c1e1900 */
[----:B---3--:R-:W-:-:S03]  /*0440*/  FFMA R10, R24, R22, R10 ;  /* 0x00000016180a7223 */ /* 0x008fc6000000000a */
[----:B------:R-:W2:Y:S04]  /*0450*/  LDG.E R22, desc[UR4][R16.64+-0x4] ;  /* 0xfffffc0410167981 */ /* 0x000ea8000c1e1900 */
[----:B------:R-:W3:Y:S01]  /*0460*/  LDG.E R24, desc[UR8][R16.64] ;  /* 0x0000000810187981 */ /* 0x000ee2000c1e1900 */
[----:B----4-:R-:W-:Y:S01]  /*0470*/  FFMA R10, R26, R21, R10 ;  /* 0x000000151a0a7223 */ /* 0x010fe2000000000a */
[----:B------:R-:W-:-:S06]  /*0480*/  IMAD.WIDE.U32 R20, R23, 0x4, R14 ;  /* 0x0000000417147825 */ /* 0x000fcc00078e000e */
[----:B------:R-:W3:Y:S01]  /*0490*/  LDG.E R21, desc[UR10][R20.64] ;  /* 0x0000000a14157981 */ /* 0x000ee2000c1e1900 */
[----:B--2---:R-:W-:Y:S01]  /*04a0*/  FFMA R10, R22, R18, R10 ;  /* 0x00000012160a7223 */ /* 0x004fe2000000000a */
[----:B------:R-:W-:Y:S02]  /*04b0*/  IMAD.WIDE.U32 R18, R25, 0x4, R14 ;  /* 0x0000000419127825 */ /* 0x000fe400078e000e */
[----:B------:R-:W2:Y:S04]  /*04c0*/  LDG.E R22, desc[UR4][R16.64+0x4] ;  /* 0x0000040410167981 */ /* 0x000ea8000c1e1900 */
[----:B------:R-:W2:Y:S01]  /*04d0*/  LDG.E R19, desc[UR6][R18.64] ;  /* 0x0000000612137981 */ /* 0x000ea2000c1e1900 */
[----:B------:R-:W-:Y:S02]  /*04e0*/  R2UR UR14, R12 ;  /* 0x000000000c0e72ca */ /* 0x000fe400000e0000 */
[----:B------:R-:W-:-:S02]  /*04f0*/  R2UR UR15, R13 ;  /* 0x000000000d0f72ca */ /* 0x000fc400000e0000 */
[----:B------:R-:W-:Y:S02]  /*0500*/  R2UR UR12, R12 ;  /* 0x000000000c0c72ca */ /* 0x000fe400000e0000 */
[----:B------:R-:W-:-:S13]  /*0510*/  R2UR UR13, R13 ;  /* 0x000000000d0d72ca */ /* 0x000fda00000e0000 */
[----:B------:R-:W4:Y:S01]  /*0520*/  LDG.E R26, desc[UR12][R16.64+0xc] ;  /* 0x00000c0c101a7981 */ /* 0x000f22000c1e1900 */
[----:B---3--:R-:W-:Y:S01]  /*0530*/  FFMA R10, R24, R21, R10 ;  /* 0x00000015180a7223 */ /* 0x008fe2000000000a */
[--C-:B------:R-:W-:Y:S02]  /*0540*/  IMAD.WIDE.U32 R20, R27, 0x4, R14.reuse ;  /* 0x000000041b147825 */ /* 0x100fe400078e000e */
[----:B------:R-:W3:Y:S04]  /*0550*/  LDG.E R24, desc[UR8][R16.64+0x8] ;  /* 0x0000080810187981 */ /* 0x000ee8000c1e1900 */
[----:B------:R-:W3:Y:S01]  /*0560*/  LDG.E R20, desc[UR10][R20.64] ;  /* 0x0000000a14147981 */ /* 0x000ee2000c1e1900 */
[----:B------:R-:W-:-:S06]  /*0570*/  IMAD.WIDE.U32 R14, R29, 0x4, R14 ;  /* 0x000000041d0e7825 */ /* 0x000fcc00078e000e */
[----:B------:R-:W4:Y:S01]  /*0580*/  LDG.E R15, desc[UR14][R14.64] ;  /* 0x0000000e0e0f7981 */ /* 0x000f22000c1e1900 */
[----:B--2---:R-:W-:Y:S01]  /*0590*/  FFMA R10, R22, R19, R10 ;  /* 0x00000013160a7223 */ /* 0x004fe2000000000a */
[----:B------:R-:W-:Y:S01]  /*05a0*/  IADD3 R22, P1, PT, R16, 0x20, RZ ;  /* 0x0000002010167810 */ /* 0x000fe20007f3e0ff */
[----:B------:R-:W-:Y:S01]  /*05b0*/  VIADD R6, R6, 0x8 ;  /* 0x0000000806067836 */ /* 0x000fe20000000000 */
[C---:B------:R-:W-:Y:S01]  /*05c0*/  LEA R3, R0.reuse, R3, 0x3 ;  /* 0x0000000300037211 */ /* 0x040fe200078e18ff */
[C---:B------:R-:W-:Y:S01]  /*05d0*/  IMAD R9, R0.reuse, 0x8, R9 ;  /* 0x0000000800097824 */ /* 0x040fe200078e0209 */
[C---:B------:R-:W-:Y:S01]  /*05e0*/  LEA R23, R0.reuse, R23, 0x3 ;  /* 0x0000001700177211 */ /* 0x040fe200078e18ff */
[C---:B------:R-:W-:Y:S01]  /*05f0*/  IMAD R11, R0.reuse, 0x8, R11 ;  /* 0x00000008000b7824 */ /* 0x040fe200078e020b */
[C---:B------:R-:W-:Y:S01]  /*0600*/  LEA R29, R0.reuse, R29, 0x3 ;  /* 0x0000001d001d7211 */ /* 0x040fe200078e18ff */
[C---:B------:R-:W-:Y:S02]  /*0610*/  IMAD R25, R0.reuse, 0x8, R25 ;  /* 0x0000000800197824 */ /* 0x040fe400078e0219 */
[----:B------:R-:W-:-:S02]  /*0620*/  IMAD R27, R0, 0x8, R27 ;  /* 0x00000008001b7824 */ /* 0x000fc400078e021b */
[----:B------:R-:W-:Y:S02]  /*0630*/  IMAD R8, R0, 0x8, R8 ;  /* 0x0000000800087824 */ /* 0x000fe400078e0208 */
[----:B---3--:R-:W-:Y:S01]  /*0640*/  FFMA R10, R24, R20, R10 ;  /* 0x00000014180a7223 */ /* 0x008fe2000000000a */
[----:B------:R-:W-:Y:S01]  /*0650*/  IMAD.X R24, RZ, RZ, R17, P1 ;  /* 0x000000ffff187224 */ /* 0x000fe200008e0611 */
[----:B------:R-:W-:Y:S02]  /*0660*/  ISETP.NE.AND P1, PT, R6, RZ, PT ;  /* 0x000000ff0600720c */ /* 0x000fe40003f25270 */
[----:B----4-:R-:W-:-:S11]  /*0670*/  FFMA R10, R26, R15, R10 ;  /* 0x0000000f1a0a7223 */ /* 0x010fd6000000000a */
[----:B------:R-:W-:Y:S05]  /*0680*/  @P1 BRA `(.L_x_3) ;  /* 0xfffffffc00101947 */ /* 0x000fea000383ffff */
[----:B------:R-:W-:Y:S05]  /*0690*/  BSYNC.RECONVERGENT B0 ;  /* 0x0000000000007941 */ /* 0x000fea0003800200 */
.L_x_2:
[----:B------:R-:W-:Y:S05]  /*06a0*/  @!P0 BRA `(.L_x_1) ;  /* 0x0000000400748947 */ /* 0x000fea0003800000 */
[----:B------:R-:W-:Y:S02]  /*06b0*/  ISETP.GE.U32.AND P1, PT, R4, 0x4, PT ;  /* 0x000000040400780c */ /* 0x000fe40003f26070 */
[----:B------:R-:W-:-:S04]  /*06c0*/  LOP3.LUT R6, R0, 0x3, RZ, 0xc0, !PT ;  /* 0x0000000300067812 */ /* 0x000fc800078ec0ff */
[----:B------:R-:W-:-:S07]  /*06d0*/  ISETP.NE.AND P0, PT, R6, RZ, PT ;  /* 0x000000ff0600720c */ /* 0x000fce0003f05270 */
[----:B------:R-:W-:Y:S06]  /*06e0*/  @!P1 BRA `(.L_x_4) ;  /* 0x0000000000a89947 */ /* 0x000fec0003800000 */
[----:B------:R-:W0:Y:S01]  /*06f0*/  LDC.64 R18, c[0x0][0x388] ;  /* 0x0000e200ff127b82 */ /* 0x000e220000000a00 */
[----:B------:R-:W1:Y:S01]  /*0700*/  LDCU.64 UR4, c[0x0][0x388] ;  /* 0x00007100ff0477ac */ /* 0x000e620008000a00 */
[C---:B------:R-:W-:Y:S01]  /*0710*/  IMAD.IADD R3, R2.reuse, 0x1, R7 ;  /* 0x0000000102037824 */ /* 0x040fe200078e0207 */
[----:B------:R-:W-:Y:S01]  /*0720*/  IADD3 R4, P1, PT, R2, R7, RZ ;  /* 0x0000000702047210 */ /* 0x000fe20007f3e0ff */
[----:B------:R-:W-:Y:S01]  /*0730*/  IMAD R21, R7, R0, R5 ;  /* 0x0000000007157224 */ /* 0x000fe200078e0205 */
[C---:B----4-:R-:W-:Y:S02]  /*0740*/  R2UR UR6, R12.reuse ;  /* 0x000000000c0672ca */ /* 0x050fe400000e0000 */
[C---:B------:R-:W-:Y:S01]  /*0750*/  R2UR UR7, R13.reuse ;  /* 0x000000000d0772ca */ /* 0x040fe200000e0000 */
[----:B------:R-:W2:Y:S01]  /*0760*/  LDC.64 R8, c[0x0][0x390] ;  /* 0x0000e400ff087b82 */ /* 0x000ea20000000a00 */
[C---:B------:R-:W-:Y:S02]  /*0770*/  R2UR UR8, R12.reuse ;  /* 0x000000000c0872ca */ /* 0x040fe400000e0000 */
[----:B------:R-:W-:Y:S01]  /*0780*/  R2UR UR9, R13 ;  /* 0x000000000d0972ca */ /* 0x000fe200000e0000 */
[----:B------:R-:W-:Y:S01]  /*0790*/  IMAD.IADD R11, R21, 0x1, R0 ;  /* 0x00000001150b7824 */ /* 0x000fe200078e0200 */
[----:B------:R-:W-:-:S02]  /*07a0*/  R2UR UR10, R12 ;  /* 0x000000000c0a72ca */ /* 0x000fc400000e0000 */
[----:B------:R-:W-:Y:S01]  /*07b0*/  R2UR UR11, R13 ;  /* 0x000000000d0b72ca */ /* 0x000fe200000e0000 */
[----:B0-----:R-:W-:Y:S01]  /*07c0*/  IMAD.WIDE.U32 R18, R3, 0x4, R18 ;  /* 0x0000000403127825 */ /* 0x001fe200078e0012 */
[----:B------:R-:W-:Y:S02]  /*07d0*/  IADD3.X R3, PT, PT, RZ, RZ, RZ, P1, !PT ;  /* 0x000000ffff037210 */ /* 0x000fe40000ffe4ff */
[----:B-1----:R-:W-:Y:S02]  /*07e0*/  LEA R14, P1, R4, UR4, 0x2 ;  /* 0x00000004040e7c11 */ /* 0x002fe4000f8210ff */
[----:B------:R-:W-:Y:S02]  /*07f0*/  R2UR UR4, R12 ;  /* 0x000000000c0472ca */ /* 0x000fe400000e0000 */
[----:B------:R-:W-:Y:S02]  /*0800*/  LEA.HI.X R15, R4, UR5, R3, 0x2, P1 ;  /* 0x00000005040f7c11 */ /* 0x000fe400088f1403 */
[----:B------:R-:W-:Y:S01]  /*0810*/  R2UR UR5, R13 ;  /* 0x000000000d0572ca */ /* 0x000fe200000e0000 */
[--C-:B--2---:R-:W-:Y:S01]  /*0820*/  IMAD.WIDE.U32 R20, R21, 0x4, R8.reuse ;  /* 0x0000000415147825 */ /* 0x104fe200078e0008 */
[C---:B------:R-:W-:Y:S01]  /*0830*/  R2UR UR12, R12.reuse ;  /* 0x000000000c0c72ca */ /* 0x040fe200000e0000 */
[----:B------:R0:W2:Y:S01]  /*0840*/  LDG.E R3, desc[UR6][R18.64] ;  /* 0x0000000612037981 */ /* 0x0000a2000c1e1900 */
[----:B------:R-:W-:Y:S01]  /*0850*/  R2UR UR13, R13 ;  /* 0x000000000d0d72ca */ /* 0x000fe200000e0000 */
[C---:B------:R-:W-:Y:S01]  /*0860*/  IMAD.WIDE.U32 R16, R11.reuse, 0x4, R8 ;  /* 0x000000040b107825 */ /* 0x040fe200078e0008 */
[----:B------:R-:W-:Y:S01]  /*0870*/  R2UR UR14, R12 ;  /* 0x000000000c0e72ca */ /* 0x000fe200000e0000 */
[----:B------:R-:W2:Y:S02]  /*0880*/  LDG.E R20, desc[UR8][R20.64] ;  /* 0x0000000814147981 */ /* 0x000ea4000c1e1900 */
[----:B------:R-:W-:Y:S01]  /*0890*/  IMAD.IADD R11, R11, 0x1, R0 ;  /* 0x000000010b0b7824 */ /* 0x000fe200078e0200 */
[----:B------:R-:W-:Y:S01]  /*08a0*/  R2UR UR15, R13 ;  /* 0x000000000d0f72ca */ /* 0x000fe200000e0000 */
[----:B------:R-:W3:Y:S02]  /*08b0*/  LDG.E R16, desc[UR10][R16.64] ;  /* 0x0000000a10107981 */ /* 0x000ee4000c1e1900 */
[C-C-:B0-----:R-:W-:Y:S01]  /*08c0*/  IMAD.WIDE.U32 R18, R11.reuse, 0x4, R8.reuse ;  /* 0x000000040b127825 */ /* 0x141fe200078e0008 */
[----:B------:R-:W-:Y:S01]  /*08d0*/  IADD3 R11, PT, PT, R11, R0, RZ ;  /* 0x000000000b0b7210 */ /* 0x000fe20007ffe0ff */
[----:B------:R-:W3:Y:S04]  /*08e0*/  LDG.E R4, desc[UR4][R14.64+0x4] ;  /* 0x000004040e047981 */ /* 0x000ee8000c1e1900 */
[----:B------:R-:W-:Y:S01]  /*08f0*/  IMAD.WIDE.U32 R8, R11, 0x4, R8 ;  /* 0x000000040b087825 */ /* 0x000fe200078e0008 */
[----:B------:R-:W4:Y:S04]  /*0900*/  LDG.E R18, desc[UR12][R18.64] ;  /* 0x0000000c12127981 */ /* 0x000f28000c1e1900 */
[----:B------:R-:W4:Y:S04]  /*0910*/  LDG.E R22, desc[UR6][R14.64+0x8] ;  /* 0x000008060e167981 */ /* 0x000f28000c1e1900 */
[----:B------:R-:W5:Y:S04]  /*0920*/  LDG.E R24, desc[UR8][R14.64+0xc] ;  /* 0x00000c080e187981 */ /* 0x000f68000c1e1900 */
[----:B------:R-:W5:Y:S01]  /*0930*/  LDG.E R8, desc[UR14][R8.64] ;  /* 0x0000000e08087981 */ /* 0x000f62000c1e1900 */
[----:B------:R-:W-:-:S02]  /*0940*/  VIADD R7, R7, 0x4 ;  /* 0x0000000407077836 */ /* 0x000fc40000000000 */
[----:B--2---:R-:W-:-:S04]  /*0950*/  FFMA R3, R3, R20, R10 ;  /* 0x0000001403037223 */ /* 0x004fc8000000000a */
[----:B---3--:R-:W-:-:S04]  /*0960*/  FFMA R3, R4, R16, R3 ;  /* 0x0000001004037223 */ /* 0x008fc80000000003 */
[----:B----4-:R-:W-:-:S04]  /*0970*/  FFMA R3, R22, R18, R3 ;  /* 0x0000001216037223 */ /* 0x010fc80000000003 */
[----:B-----5:R-:W-:-:S07]  /*0980*/  FFMA R10, R24, R8, R3 ;  /* 0x00000008180a7223 */ /* 0x020fce0000000003 */
.L_x_4:
[----:B------:R-:W-:Y:S05]  /*0990*/  @!P0 BRA `(.L_x_1) ;  /* 0x0000000000b88947 */ /* 0x000fea0003800000 */
[----:B------:R-:W-:Y:S02]  /*09a0*/  ISETP.NE.AND P1, PT, R6, 0x1, PT ;  /* 0x000000010600780c */ /* 0x000fe40003f25270 */
[----:B------:R-:W-:-:S04]  /*09b0*/  LOP3.LUT R3, R0, 0x1, RZ, 0xc0, !PT ;  /* 0x0000000100037812 */ /* 0x000fc800078ec0ff */
[----:B------:R-:W-:-:S07]  /*09c0*/  ISETP.NE.U32.AND P0, PT, R3, 0x1, PT ;  /* 0x000000010300780c */ /* 0x000fce0003f05070 */
[----:B------:R-:W-:Y:S06]  /*09d0*/  @!P1 BRA `(.L_x_5) ;  /* 0x0000000000709947 */ /* 0x000fec0003800000 */
[----:B------:R-:W0:Y:S01]  /*09e0*/  LDC.64 R14, c[0x0][0x388] ;  /* 0x0000e200ff0e7b82 */ /* 0x000e220000000a00 */
[----:B------:R-:W1:Y:S01]  /*09f0*/  LDCU.64 UR4, c[0x0][0x388] ;  /* 0x00007100ff0477ac */ /* 0x000e620008000a00 */
[----:B----4-:R-:W-:Y:S01]  /*0a00*/  R2UR UR6, R12 ;  /* 0x000000000c0672ca */ /* 0x010fe200000e0000 */
[----:B------:R-:W-:Y:S01]  /*0a10*/  IMAD.IADD R19, R2, 0x1, R7 ;  /* 0x0000000102137824 */ /* 0x000fe200078e0207 */
[----:B------:R-:W-:Y:S01]  /*0a20*/  R2UR UR7, R13 ;  /* 0x000000000d0772ca */ /* 0x000fe200000e0000 */
[----:B------:R-:W-:Y:S01]  /*0a30*/  IMAD R17, R7, R0, R5 ;  /* 0x0000000007117224 */ /* 0x000fe200078e0205 */
[----:B------:R-:W-:Y:S02]  /*0a40*/  R2UR UR8, R12 ;  /* 0x000000000c0872ca */ /* 0x000fe400000e0000 */
[----:B------:R-:W2:Y:S01]  /*0a50*/  LDC.64 R8, c[0x0][0x390] ;  /* 0x0000e400ff087b82 */ /* 0x000ea20000000a00 */
[----:B------:R-:W-:Y:S01]  /*0a60*/  R2UR UR9, R13 ;  /* 0x000000000d0972ca */ /* 0x000fe200000e0000 */
[----:B------:R-:W-:Y:S01]  /*0a70*/  IMAD.IADD R11, R17, 0x1, R0 ;  /* 0x00000001110b7824 */ /* 0x000fe200078e0200 */
[----:B------:R-:W-:-:S02]  /*0a80*/  IADD3 R3, P1, PT, R2, R7, RZ ;  /* 0x0000000702037210 */ /* 0x000fc40007f3e0ff */
[C---:B------:R-:W-:Y:S02]  /*0a90*/  R2UR UR10, R12.reuse ;  /* 0x000000000c0a72ca */ /* 0x040fe400000e0000 */
[C---:B------:R-:W-:Y:S02]  /*0aa0*/  R2UR UR11, R13.reuse ;  /* 0x000000000d0b72ca */ /* 0x040fe400000e0000 */
[----:B------:R-:W-:Y:S02]  /*0ab0*/  R2UR UR12, R12 ;  /* 0x000000000c0c72ca */ /* 0x000fe400000e0000 */
[----:B------:R-:W-:Y:S02]  /*0ac0*/  R2UR UR13, R13 ;  /* 0x000000000d0d72ca */ /* 0x000fe400000e0000 */
[----:B------:R-:W-:Y:S01]  /*0ad0*/  IADD3.X R4, PT, PT, RZ, RZ, RZ, P1, !PT ;  /* 0x000000ffff047210 */ /* 0x000fe20000ffe4ff */
[----:B0-----:R-:W-:Y:S01]  /*0ae0*/  IMAD.WIDE.U32 R18, R19, 0x4, R14 ;  /* 0x0000000413127825 */ /* 0x001fe200078e000e */
[----:B-1----:R-:W-:-:S04]  /*0af0*/  LEA R14, P1, R3, UR4, 0x2 ;  /* 0x00000004030e7c11 */ /* 0x002fc8000f8210ff */
[----:B------:R-:W-:Y:S01]  /*0b00*/  LEA.HI.X R15, R3, UR5, R4, 0x2, P1 ;  /* 0x00000005030f7c11 */ /* 0x000fe200088f1404 */
[----:B------:R-:W3:Y:S01]  /*0b10*/  LDG.E R19, desc[UR6][R18.64] ;  /* 0x0000000612137981 */ /* 0x000ee2000c1e1900 */
[----:B--2---:R-:W-:-:S04]  /*0b20*/  IMAD.WIDE.U32 R16, R17, 0x4, R8 ;  /* 0x0000000411107825 */ /* 0x004fc800078e0008 */
[----:B------:R-:W2:Y:S01]  /*0b30*/  LDG.E R15, desc[UR10][R14.64+0x4] ;  /* 0x0000040a0e0f7981 */ /* 0x000ea2000c1e1900 */
[----:B------:R-:W-:-:S03]  /*0b40*/  IMAD.WIDE.U32 R8, R11, 0x4, R8 ;  /* 0x000000040b087825 */ /* 0x000fc600078e0008 */
[----:B------:R-:W3:Y:S04]  /*0b50*/  LDG.E R16, desc[UR8][R16.64] ;  /* 0x0000000810107981 */ /* 0x000ee8000c1e1900 */
[----:B------:R-:W2:Y:S01]  /*0b60*/  LDG.E R8, desc[UR12][R8.64] ;  /* 0x0000000c08087981 */ /* 0x000ea2000c1e1900 */
[----:B------:R-:W-:Y:S02]  /*0b70*/  VIADD R7, R7, 0x2 ;  /* 0x0000000207077836 */ /* 0x000fe40000000000 */
[----:B---3--:R-:W-:-:S04]  /*0b80*/  FFMA R10, R19, R16, R10 ;  /* 0x00000010130a7223 */ /* 0x008fc8000000000a */
[----:B--2---:R-:W-:-:S07]  /*0b90*/  FFMA R10, R15, R8, R10 ;  /* 0x000000080f0a7223 */ /* 0x004fce000000000a */
.L_x_5:
[----:B------:R-:W-:Y:S05]  /*0ba0*/  @P0 BRA `(.L_x_1) ;  /* 0x0000000000340947 */ /* 0x000fea0003800000 */
[----:B------:R-:W0:Y:S01]  /*0bb0*/  LDC.64 R8, c[0x0][0x388] ;  /* 0x0000e200ff087b82 */ /* 0x000e220000000a00 */
[C---:B----4-:R-:W-:Y:S01]  /*0bc0*/  R2UR UR4, R12.reuse ;  /* 0x000000000c0472ca */ /* 0x050fe200000e0000 */
[----:B------:R-:W-:Y:S01]  /*0bd0*/  IMAD R11, R7, R0, R5 ;  /* 0x00000000070b7224 */ /* 0x000fe200078e0205 */
[C---:B------:R-:W-:Y:S02]  /*0be0*/  R2UR UR5, R13.reuse ;  /* 0x000000000d0572ca */ /* 0x040fe400000e0000 */
[----:B------:R-:W-:Y:S02]  /*0bf0*/  R2UR UR6, R12 ;  /* 0x000000000c0672ca */ /* 0x000fe400000e0000 */
[----:B------:R-:W-:Y:S01]  /*0c00*/  R2UR UR7, R13 ;  /* 0x000000000d0772ca */ /* 0x000fe200000e0000 */
[----:B------:R-:W1:Y:S01]  /*0c10*/  LDC.64 R14, c[0x0][0x390] ;  /* 0x0000e400ff0e7b82 */ /* 0x000e620000000a00 */
[----:B------:R-:W-:-:S05]  /*0c20*/  IADD3 R3, PT, PT, R2, R7, RZ ;  /* 0x0000000702037210 */ /* 0x000fca0007ffe0ff */
[----:B0-----:R-:W-:-:S06]  /*0c30*/  IMAD.WIDE.U32 R6, R3, 0x4, R8 ;  /* 0x0000000403067825 */ /* 0x001fcc00078e0008 */
[----:B------:R-:W2:Y:S01]  /*0c40*/  LDG.E R7, desc[UR4][R6.64] ;  /* 0x0000000406077981 */ /* 0x000ea2000c1e1900 */
[----:B-1----:R-:W-:-:S06]  /*0c50*/  IMAD.WIDE.U32 R8, R11, 0x4, R14 ;  /* 0x000000040b087825 */ /* 0x002fcc00078e000e */
[----:B------:R-:W2:Y:S02]  /*0c60*/  LDG.E R8, desc[UR6][R8.64] ;  /* 0x0000000608087981 */ /* 0x000ea4000c1e1900 */
[----:B--2---:R-:W-:-:S07]  /*0c70*/  FFMA R10, R7, R8, R10 ;  /* 0x00000008070a7223 */ /* 0x004fce000000000a */
.L_x_1:
[----:B------:R-:W0:Y:S01]  /*0c80*/  LDC.64 R6, c[0x0][0x398] ;  /* 0x0000e600ff067b82 */ /* 0x000e220000000a00 */
[----:B----4-:R-:W-:Y:S01]  /*0c90*/  R2UR UR4, R12 ;  /* 0x000000000c0472ca */ /* 0x010fe200000e0000 */
[----:B------:R-:W-:Y:S01]  /*0ca0*/  IMAD.IADD R3, R2, 0x1, R5 ;  /* 0x0000000102037824 */ /* 0x000fe200078e0205 */
[----:B------:R-:W-:-:S03]  /*0cb0*/  R2UR UR5, R13 ;  /* 0x000000000d0572ca */ /* 0x000fc600000e0000 */
[----:B0-----:R-:W-:-:S10]  /*0cc0*/  IMAD.WIDE R2, R3, 0x4, R6 ;  /* 0x0000000403027825 */ /* 0x001fd400078e0206 */
[----:B------:R-:W-:Y:S01]  /*0cd0*/  STG.E desc[UR4][R2.64], R10 ;  /* 0x0000000a02007986 */ /* 0x000fe2000c101904 */
[----:B------:R-:W-:Y:S05]  /*0ce0*/  EXIT ;  /* 0x000000000000794d */ /* 0x000fea0003800000 */
.L_x_6:
[----:B------:R-:W-:-:S00]  /*0cf0*/  BRA `(.L_x_6) ;  /* 0xfffffffc00fc7947 */ /* 0x000fc0000383ffff */
[----:B------:R-:W-:-:S00]  /*0d00*/  NOP ;  /* 0x0000000000007918 */ /* 0x000fc00000000000 */
[----:B------:R-:W-:-:S00]  /*0d10*/  NOP ;  /* 0x0000000000007918 */ /* 0x000fc00000000000 */
[----:B------:R-:W-:-:S00]  /*0d20*/  NOP ;  /* 0x0000000000007918 */ /* 0x000fc00000000000 */
[----:B------:R-:W-:-:S00]  /*0d30*/  NOP ;  /* 0x0000000000007918 */ /* 0x000fc00000000000 */
[----:B------:R-:W-:-:S00]  /*0d40*/  NOP ;  /* 0x0000000000007918 */ /* 0x000fc00000000000 */
[----:B------:R-:W-:-:S00]  /*0d50*/  NOP ;  /* 0x0000000000007918 */ /* 0x000fc00000000000 */
[----:B------:R-:W-:-:S00]  /*0d60*/  NOP ;  /* 0x0000000000007918 */ /* 0x000fc00000000000 */
[----:B------:R-:W-:-:S00]  /*0d70*/  NOP ;  /* 0x0000000000007918 */ /* 0x000fc00000000000 */
.L_x_10:


//--------------------- .text._Z13shared_kerneliPKfS0_Pf --------------------------
	.section	.text._Z13shared_kerneliPKfS0_Pf,"ax",@progbits
	.align	128
        .global         _Z13shared_kerneliPKfS0_Pf
        .type           _Z13shared_kerneliPKfS0_Pf,@function
        .size           _Z13shared_kerneliPKfS0_Pf,(.L_x_11 - _Z13shared_kerneliPKfS0_Pf)
        .other          _Z13shared_kerneliPKfS0_Pf,@"STO_CUDA_ENTRY STV_DEFAULT"
_Z13shared_kerneliPKfS0_Pf:
.text._Z13shared_kerneliPKfS0_Pf:
[----:B------:R-:W-:Y:S01]  /*0000*/  LDC R1, c[0x0][0x37c] ;  /* 0x0000df00ff017b82 */ /* 0x000fe20000000800 */
[----:B------:R-:W0:Y:S01]  /*0010*/  S2R R5, SR_CTAID.Y ;  /* 0x0000000000057919 */ /* 0x000e220000002600 */
[----:B------:R-:W1:Y:S01]  /*0020*/  LDCU UR10, c[0x0][0x380] ;  /* 0x00007000ff0a77ac */ /* 0x000e620008000800 */
[----:B------:R-:W-:Y:S01]  /*0030*/  HFMA2 R21, -RZ, RZ, 0, 0 ;  /* 0x00000000ff157431 */ /* 0x000fe200000001ff */
[----:B------:R-:W2:Y:S01]  /*0040*/  S2R R0, SR_CTAID.X ;  /* 0x0000000000007919 */ /* 0x000ea20000002500 */
[----:B------:R-:W3:Y:S01]  /*0050*/  LDCU.64 UR8, c[0x0][0x358] ;  /* 0x00006b00ff0877ac */ /* 0x000ee20008000a00 */
[----:B------:R-:W4:Y:S01]  /*0060*/  S2R R3, SR_TID.X ;  /* 0x0000000000037919 */ /* 0x000f220000002100 */
[----:B------:R-:W2:Y:S01]  /*0070*/  S2R R2, SR_TID.Y ;  /* 0x0000000000027919 */ /* 0x000ea20000002200 */
[----:B-1----:R-:W-:Y:S02]  /*0080*/  UISETP.GE.AND UP0, UPT, UR10, 0x1, UPT ;  /* 0x000000010a00788c */ /* 0x002fe4000bf06270 */
[----:B------:R-:W-:-:S06]  /*0090*/  USHF.L.U32 UR7, UR10, 0x6, URZ ;  /* 0x000000060a077899 */ /* 0x000fcc00080006ff */
[----:B0-----:R-:W-:Y:S01]  /*00a0*/  IMAD R19, R5, UR7, RZ ;  /* 0x0000000705137c24 */ /* 0x001fe2000f8e02ff */
[----:B---3--:R-:W-:Y:S06]  /*00b0*/  BRA.U !UP0, `(.L_x_7) ;  /* 0x0000000908bc7547 */ /* 0x008fec000b800000 */
[----:B------:R-:W0:Y:S01]  /*00c0*/  S2UR UR6, SR_CgaCtaId ;  /* 0x00000000000679c3 */ /* 0x000e220000008800 */
[----:B------:R-:W-:Y:S01]  /*00d0*/  UMOV UR4, 0x400 ;  /* 0x0000040000047882 */ /* 0x000fe20000000000 */
[----:B--2---:R-:W-:Y:S01]  /*00e0*/  LEA R6, R5, R2, 0x6 ;  /* 0x0000000205067211 */ /* 0x004fe200078e30ff */
[----:B------:R-:W-:Y:S01]  /*00f0*/  UIADD3 UR5, UPT, UPT, UR4, 0x4000, URZ ;  /* 0x0000400004057890 */ /* 0x000fe2000fffe0ff */
[--C-:B----4-:R-:W-:Y:S01]  /*0100*/  IMAD R9, R2, UR10, R3.reuse ;  /* 0x0000000a02097c24 */ /* 0x110fe2000f8e0203 */
[----:B------:R-:W-:Y:S02]  /*0110*/  IADD3 R7, PT, PT, R19, UR10, RZ ;  /* 0x0000000a13077c10 */ /* 0x000fe4000fffe0ff */
[----:B------:R-:W-:Y:S01]  /*0120*/  IMAD R5, R6, UR10, R3 ;  /* 0x0000000a06057c24 */ /* 0x000fe2000f8e0203 */
[----:B------:R-:W1:Y:S01]  /*0130*/  LDC.64 R24, c[0x0][0x390] ;  /* 0x0000e400ff187b82 */ /* 0x000e620000000a00 */
[----:B------:R-:W-:Y:S02]  /*0140*/  MOV R21, RZ ;  /* 0x000000ff00157202 */ /* 0x000fe40000000f00 */
[----:B------:R-:W-:-:S02]  /*0150*/  MOV R4, R19 ;  /* 0x0000001300047202 */ /* 0x000fc40000000f00 */
[----:B------:R-:W-:-:S03]  /*0160*/  LEA R6, R0, R9, 0x6 ;  /* 0x0000000900067211 */ /* 0x000fc600078e30ff */
[----:B------:R-:W2:Y:S01]  /*0170*/  LDC.64 R22, c[0x0][0x388] ;  /* 0x0000e200ff167b82 */ /* 0x000ea20000000a00 */
[----:B0-----:R-:W-:Y:S02]  /*0180*/  ULEA UR4, UR6, UR4, 0x18 ;  /* 0x0000000406047291 */ /* 0x001fe4000f8ec0ff */
[----:B------:R-:W-:-:S04]  /*0190*/  ULEA UR5, UR6, UR5, 0x18 ;  /* 0x0000000506057291 */ /* 0x000fc8000f8ec0ff */
[C---:B------:R-:W-:Y:S02]  /*01a0*/  LEA R20, R2.reuse, UR4, 0x8 ;  /* 0x0000000402147c11 */ /* 0x040fe4000f8e40ff */
[C---:B------:R-:W-:Y:S02]  /*01b0*/  LEA R17, R3.reuse, UR5, 0x2 ;  /* 0x0000000503117c11 */ /* 0x040fe4000f8e10ff */
[----:B------:R-:W-:Y:S02]  /*01c0*/  LEA R18, R3, R20, 0x2 ;  /* 0x0000001403127211 */ /* 0x000fe400078e10ff */
[----:B------:R-:W-:-:S07]  /*01d0*/  LEA R16, R2, R17, 0x8 ;  /* 0x0000001102107211 */ /* 0x000fce00078e40ff */
.L_x_8:
[----:B--2---:R-:W-:-:S04]  /*01e0*/  IMAD.WIDE R8, R5, 0x4, R22 ;  /* 0x0000000405087825 */ /* 0x004fc800078e0216 */
[----:B-1----:R-:W-:Y:S02]  /*01f0*/  IMAD.WIDE R10, R6, 0x4, R24 ;  /* 0x00000004060a7825 */ /* 0x002fe400078e0218 */
[----:B------:R-:W2:Y:S04]  /*0200*/  LDG.E R9, desc[UR8][R8.64] ;  /* 0x0000000808097981 */ /* 0x000ea8000c1e1900 */
[----:B------:R-:W3:Y:S01]  /*0210*/  LDG.E R11, desc[UR8][R10.64] ;  /* 0x000000080a0b7981 */ /* 0x000ee2000c1e1900 */
[----:B------:R-:W-:Y:S02]  /*0220*/  IADD3 R4, PT, PT, R4, 0x40, RZ ;  /* 0x0000004004047810 */ /* 0x000fe40007ffe0ff */
[----:B------:R-:W-:Y:S02]  /*0230*/  IADD3 R6, PT, PT, R6, UR7, RZ ;  /* 0x0000000706067c10 */ /* 0x000fe4000fffe0ff */
[----:B------:R-:W-:-:S02]  /*0240*/  ISETP.GE.AND P0, PT, R4, R7, PT ;  /* 0x000000070400720c */ /* 0x000fc40003f06270 */
[----:B------:R-:W-:Y:S01]  /*0250*/  IADD3 R5, PT, PT, R5, 0x40, RZ ;  /* 0x0000004005057810 */ /* 0x000fe20007ffe0ff */
[----:B--2---:R-:W-:Y:S04]  /*0260*/  STS [R18], R9 ;  /* 0x0000000912007388 */ /* 0x004fe80000000800 */
[----:B---3--:R-:W-:Y:S01]  /*0270*/  STS [R16], R11 ;  /* 0x0000000b10007388 */ /* 0x008fe20000000800 */
[----:B------:R-:W-:Y:S06]  /*0280*/  BAR.SYNC.DEFER_BLOCKING 0x0 ;  /* 0x0000000000007b1d */ /* 0x000fec0000010000 */
[----:B------:R-:W-:Y:S04]  /*0290*/  LDS R26, [R17] ;  /* 0x00000000111a7984 */ /* 0x000fe80000000800 */
[----:B------:R-:W0:Y:S04]  /*02a0*/  LDS.128 R12, [R20] ;  /* 0x00000000140c7984 */ /* 0x000e280000000c00 */
[----:B------:R-:W1:Y:S04]  /*02b0*/  LDS R27, [R17+0x100] ;  /* 0x00010000111b7984 */ /* 0x000e680000000800 */
[----:B------:R-:W2:Y:S04]  /*02c0*/  LDS R28, [R17+0x200] ;  /* 0x00020000111c7984 */ /* 0x000ea80000000800 */
[----:B------:R-:W3:Y:S04]  /*02d0*/  LDS R29, [R17+0x300] ;  /* 0x00030000111d7984 */ /* 0x000ee80000000800 */
[----:B------:R-:W-:Y:S01]  /*02e0*/  LDS.128 R8, [R20+0x10] ;  /* 0x0000100014087984 */ /* 0x000fe20000000c00 */
[----:B0-----:R-:W-:-:S03]  /*02f0*/  FFMA R12, R12, R26, R21 ;  /* 0x0000001a0c0c7223 */ /* 0x001fc60000000015 */
[----:B------:R-:W-:Y:S01]  /*0300*/  LDS R21, [R17+0x600] ;  /* 0x0006000011157984 */ /* 0x000fe20000000800 */
[----:B-1----:R-:W-:-:S03]  /*0310*/  FFMA R27, R27, R13, R12 ;  /* 0x0000000d1b1b7223 */ /* 0x002fc6000000000c */
[----:B------:R-:W0:Y:S01]  /*0320*/  LDS R13, [R17+0x400] ;  /* 0x00040000110d7984 */ /* 0x000e220000000800 */
[----:B--2---:R-:W-:-:S03]  /*0330*/  FFMA R14, R28, R14, R27 ;  /* 0x0000000e1c0e7223 */ /* 0x004fc6000000001b */
[----:B------:R-:W1:Y:S01]  /*0340*/  LDS R27, [R17+0x500] ;  /* 0x00050000111b7984 */ /* 0x000e620000000800 */
[----:B---3--:R-:W-:-:S03]  /*0350*/  FFMA R15, R29, R15, R14 ;  /* 0x0000000f1d0f7223 */ /* 0x008fc6000000000e */
[----:B------:R-:W-:Y:S01]  /*0360*/  LDS R29, [R17+0x900] ;  /* 0x00090000111d7984 */ /* 0x000fe20000000800 */
[----:B0-----:R-:W-:-:S03]  /*0370*/  FFMA R8, R8, R13, R15 ;  /* 0x0000000d08087223 */ /* 0x001fc6000000000f */
[----:B------:R-:W-:Y:S01]  /*0380*/  LDS.128 R12, [R20+0x20] ;  /* 0x00002000140c7984 */ /* 0x000fe20000000c00 */
[----:B-1----:R-:W-:-:S03]  /*0390*/  FFMA R8, R27, R9, R8 ;  /* 0x000000091b087223 */ /* 0x002fc60000000008 */
[----:B------:R-:W0:Y:S01]  /*03a0*/  LDS R27, [R17+0x700] ;  /* 0x00070000111b7984 */ /* 0x000e220000000800 */
[----:B------:R-:W-:-:S03]  /*03b0*/  FFMA R8, R21, R10, R8 ;  /* 0x0000000a15087223 */ /* 0x000fc60000000008 */
[----:B------:R-:W1:Y:S04]  /*03c0*/  LDS R9, [R17+0x800] ;  /* 0x0008000011097984 */ /* 0x000e680000000800 */
[----:B------:R-:W2:Y:S01]  /*03d0*/  LDS R21, [R17+0xa00] ;  /* 0x000a000011157984 */ /* 0x000ea20000000800 */
[----:B0-----:R-:W-:-:S03]  /*03e0*/  FFMA R11, R27, R11, R8 ;  /* 0x0000000b1b0b7223 */ /* 0x001fc60000000008 */
[----:B------:R-:W0:Y:S01]  /*03f0*/  LDS R27, [R17+0xb00] ;  /* 0x000b0000111b7984 */ /* 0x000e220000000800 */
[----:B-1----:R-:W-:-:S03]  /*0400*/  FFMA R12, R12, R9, R11 ;  /* 0x000000090c0c7223 */ /* 0x002fc6000000000b */
[----:B------:R-:W-:Y:S01]  /*0410*/  LDS.128 R8, [R20+0x30] ;  /* 0x0000300014087984 */ /* 0x000fe20000000c00 */
[----:B------:R-:W-:-:S03]  /*0420*/  FFMA R12, R29, R13, R12 ;  /* 0x0000000d1d0c7223 */ /* 0x000fc6000000000c */
[----:B------:R-:W1:Y:S01]  /*0430*/  LDS R13, [R17+0xc00] ;  /* 0x000c0000110d7984 */ /* 0x000e620000000800 */
[----:B--2---:R-:W-:-:S03]  /*0440*/  FFMA R12, R21, R14, R12 ;  /* 0x0000000e150c7223 */ /* 0x004fc6000000000c */
[----:B------:R-:W2:Y:S04]  /*0450*/  LDS R29, [R17+0xd00] ;  /* 0x000d0000111d7984 */ /* 0x000ea80000000800 */
[----:B------:R-:W3:Y:S01]  /*0460*/  LDS R21, [R17+0xe00] ;  /* 0x000e000011157984 */ /* 0x000ee20000000800 */
[----:B0-----:R-:W-:-:S03]  /*0470*/  FFMA R15, R27, R15, R12 ;  /* 0x0000000f1b0f7223 */ /* 0x001fc6000000000c */
[----:B------:R-:W0:Y:S01]  /*0480*/  LDS R27, [R17+0xf00] ;  /* 0x000f0000111b7984 */ /* 0x000e220000000800 */
[----:B-1----:R-:W-:-:S03]  /*0490*/  FFMA R8, R8, R13, R15 ;  /* 0x0000000d08087223 */ /* 0x002fc6000000000f */
[----:B------:R-:W-:Y:S01]  /*04a0*/  LDS.128 R12, [R20+0x40] ;  /* 0x00004000140c7984 */ /* 0x000fe20000000c00 */
[----:B--2---:R-:W-:-:S03]  /*04b0*/  FFMA R8, R29, R9, R8 ;  /* 0x000000091d087223 */ /* 0x004fc60000000008 */
[----:B------:R-:W1:Y:S01]  /*04c0*/  LDS R9, [R17+0x1000] ;  /* 0x0010000011097984 */ /* 0x000e620000000800 */
[----:B---3--:R-:W-:-:S03]  /*04d0*/  FFMA R8, R21, R10, R8 ;  /* 0x0000000a15087223 */ /* 0x008fc60000000008 */
        /* <DEDUP_REMOVED lines=54> */
[----:B------:R-:W2:Y:S01]  /*0840*/  LDS R29, [R17+0x2900] ;  /* 0x00290000111d7984 */ /* 0x000ea20000000800 */
[----:B0-----:R-:W-:-:S03]  /*0850*/  FFMA R11, R27, R11, R8 ;  /* 0x0000000b1b0b7223 */ /* 0x001fc60000000008 */
[----:B------:R-:W0:Y:S01]  /*0860*/  LDS R21, [R17+0x2a00] ;  /* 0x002a000011157984 */ /* 0x000e220000000800 */
[----:B-1----:R-:W-:-:S03]  /*0870*/  FFMA R8, R12, R9, R11 ;  /* 0x000000090c087223 */ /* 0x002fc6000000000b */
[----:B------:R-:W1:Y:S01]  /*0880*/  LDS R12, [R17+0x2b00] ;  /* 0x002b0000110c7984 */ /* 0x000e620000000800 */
[----:B--2---:R-:W-:-:S03]  /*0890*/  FFMA R26, R29, R13, R8 ;  /* 0x0000000d1d1a7223 */ /* 0x004fc60000000008 */
[----:B------:R-:W-:Y:S01]  /*08a0*/  LDS R13, [R17+0x2c00] ;  /* 0x002c0000110d7984 */ /* 0x000fe20000000800 */
[----:B0-----:R-:W-:-:S03]  /*08b0*/  FFMA R27, R21, R14, R26 ;  /* 0x0000000e151b7223 */ /* 0x001fc6000000001a */
[----:B------:R-:W0:Y:S04]  /*08c0*/  LDS.128 R8, [R20+0xb0] ;  /* 0x0000b00014087984 */ /* 0x000e280000000c00 */
[----:B------:R-:W2:Y:S04]  /*08d0*/  LDS R29, [R17+0x2d00] ;  /* 0x002d0000111d7984 */ /* 0x000ea80000000800 */
[----:B------:R-:W3:Y:S04]  /*08e0*/  LDS R21, [R17+0x2e00] ;  /* 0x002e000011157984 */ /* 0x000ee80000000800 */
[----:B------:R-:W-:Y:S01]  /*08f0*/  LDS R26, [R17+0x3300] ;  /* 0x00330000111a7984 */ /* 0x000fe20000000800 */
[----:B-1----:R-:W-:-:S04]  /*0900*/  FFMA R15, R12, R15, R27 ;  /* 0x0000000f0c0f7223 */ /* 0x002fc8000000001b */
[----:B0-----:R-:W-:Y:S02]  /*0910*/  FFMA R12, R8, R13, R15 ;  /* 0x0000000d080c7223 */ /* 0x001fe4000000000f */
[----:B------:R-:W0:Y:S02]  /*0920*/  LDS R8, [R17+0x2f00] ;  /* 0x002f000011087984 */ /* 0x000e240000000800 */
[----:B--2---:R-:W-:Y:S02]  /*0930*/  FFMA R12, R29, R9, R12 ;  /* 0x000000091d0c7223 */ /* 0x004fe4000000000c */
[----:B------:R-:W-:Y:S02]  /*0940*/  LDS R9, [R17+0x3000] ;  /* 0x0030000011097984 */ /* 0x000fe40000000800 */
[----:B---3--:R-:W-:Y:S02]  /*0950*/  FFMA R27, R21, R10, R12 ;  /* 0x0000000a151b7223 */ /* 0x008fe4000000000c */
[----:B------:R-:W1:Y:S04]  /*0960*/  LDS.128 R12, [R20+0xc0] ;  /* 0x0000c000140c7984 */ /* 0x000e680000000c00 */
[----:B------:R-:W2:Y:S04]  /*0970*/  LDS R29, [R17+0x3100] ;  /* 0x00310000111d7984 */ /* 0x000ea80000000800 */
[----:B------:R-:W3:Y:S01]  /*0980*/  LDS R21, [R17+0x3200] ;  /* 0x0032000011157984 */ /* 0x000ee20000000800 */
[----:B0-----:R-:W-:-:S04]  /*0990*/  FFMA R11, R8, R11, R27 ;  /* 0x0000000b080b7223 */ /* 0x001fc8000000001b */
[----:B-1----:R-:W-:Y:S02]  /*09a0*/  FFMA R12, R12, R9, R11 ;  /* 0x000000090c0c7223 */ /* 0x002fe4000000000b */
[----:B------:R-:W-:Y:S02]  /*09b0*/  LDS.128 R8, [R20+0xd0] ;  /* 0x0000d00014087984 */ /* 0x000fe40000000c00 */
[----:B--2---:R-:W-:Y:S02]  /*09c0*/  FFMA R12, R29, R13, R12 ;  /* 0x0000000d1d0c7223 */ /* 0x004fe4000000000c */
[----:B------:R-:W0:Y:S02]  /*09d0*/  LDS R13, [R17+0x3400] ;  /* 0x00340000110d7984 */ /* 0x000e240000000800 */
[----:B---3--:R-:W-:Y:S02]  /*09e0*/  FFMA R27, R21, R14, R12 ;  /* 0x0000000e151b7223 */ /* 0x008fe4000000000c */
[----:B------:R-:W1:Y:S02]  /*09f0*/  LDS R29, [R17+0x3500] ;  /* 0x00350000111d7984 */ /* 0x000e640000000800 */
[----:B------:R-:W-:-:S02]  /*0a00*/  FFMA R15, R26, R15, R27 ;  /* 0x0000000f1a0f7223 */ /* 0x000fc4000000001b */
[----:B------:R-:W2:Y:S04]  /*0a10*/  LDS R21, [R17+0x3600] ;  /* 0x0036000011157984 */ /* 0x000ea80000000800 */
[----:B------:R-:W3:Y:S01]  /*0a20*/  LDS R26, [R17+0x3700] ;  /* 0x00370000111a7984 */ /* 0x000ee20000000800 */
[----:B0-----:R-:W-:-:S03]  /*0a30*/  FFMA R8, R8, R13, R15 ;  /* 0x0000000d08087223 */ /* 0x001fc6000000000f */
[----:B------:R-:W-:Y:S01]  /*0a40*/  LDS.128 R12, [R20+0xe0] ;  /* 0x0000e000140c7984 */ /* 0x000fe20000000c00 */
[----:B-1----:R-:W-:-:S03]  /*0a50*/  FFMA R8, R29, R9, R8 ;  /* 0x000000091d087223 */ /* 0x002fc60000000008 */
[----:B------:R-:W0:Y:S01]  /*0a60*/  LDS R9, [R17+0x3800] ;  /* 0x0038000011097984 */ /* 0x000e220000000800 */
[----:B--2---:R-:W-:-:S03]  /*0a70*/  FFMA R27, R21, R10, R8 ;  /* 0x0000000a151b7223 */ /* 0x004fc60000000008 */
[----:B------:R-:W1:Y:S01]  /*0a80*/  LDS R29, [R17+0x3900] ;  /* 0x00390000111d7984 */ /* 0x000e620000000800 */
[----:B---3--:R-:W-:-:S03]  /*0a90*/  FFMA R11, R26, R11, R27 ;  /* 0x0000000b1a0b7223 */ /* 0x008fc6000000001b */
[----:B------:R-:W2:Y:S04]  /*0aa0*/  LDS R21, [R17+0x3a00] ;  /* 0x003a000011157984 */ /* 0x000ea80000000800 */
[----:B------:R-:W3:Y:S04]  /*0ab0*/  LDS R26, [R17+0x3b00] ;  /* 0x003b0000111a7984 */ /* 0x000ee80000000800 */
[----:B------:R-:W-:Y:S01]  /*0ac0*/  LDS R27, [R17+0x3d00] ;  /* 0x003d0000111b7984 */ /* 0x000fe20000000800 */
[----:B0-----:R-:W-:-:S03]  /*0ad0*/  FFMA R12, R12, R9, R11 ;  /* 0x000000090c0c7223 */ /* 0x001fc6000000000b */
[----:B------:R-:W-:Y:S01]  /*0ae0*/  LDS.128 R8, [R20+0xf0] ;  /* 0x0000f00014087984 */ /* 0x000fe20000000c00 */
[----:B-1----:R-:W-:-:S03]  /*0af0*/  FFMA R12, R29, R13, R12 ;  /* 0x0000000d1d0c7223 */ /* 0x002fc6000000000c */
[----:B------:R-:W0:Y:S01]  /*0b00*/  LDS R13, [R17+0x3c00] ;  /* 0x003c0000110d7984 */ /* 0x000e220000000800 */
[----:B--2---:R-:W-:-:S03]  /*0b10*/  FFMA R21, R21, R14, R12 ;  /* 0x0000000e15157223 */ /* 0x004fc6000000000c */
[----:B------:R-:W1:Y:S01]  /*0b20*/  LDS R12, [R17+0x3e00] ;  /* 0x003e0000110c7984 */ /* 0x000e620000000800 */
[----:B---3--:R-:W-:-:S03]  /*0b30*/  FFMA R15, R26, R15, R21 ;  /* 0x0000000f1a0f7223 */ /* 0x008fc60000000015 */
[----:B------:R-:W2:Y:S01]  /*0b40*/  LDS R21, [R17+0x3f00] ;  /* 0x003f000011157984 */ /* 0x000ea20000000800 */
[----:B0-----:R-:W-:-:S04]  /*0b50*/  FFMA R8, R8, R13, R15 ;  /* 0x0000000d08087223 */ /* 0x001fc8000000000f */
[----:B------:R-:W-:-:S04]  /*0b60*/  FFMA R9, R27, R9, R8 ;  /* 0x000000091b097223 */ /* 0x000fc80000000008 */
[----:B-1----:R-:W-:-:S04]  /*0b70*/  FFMA R10, R12, R10, R9 ;  /* 0x0000000a0c0a7223 */ /* 0x002fc80000000009 */
[----:B--2---:R-:W-:Y:S01]  /*0b80*/  FFMA R21, R21, R11, R10 ;  /* 0x0000000b15157223 */ /* 0x004fe2000000000a */
[----:B------:R-:W-:Y:S06]  /*0b90*/  BAR.SYNC.DEFER_BLOCKING 0x0 ;  /* 0x0000000000007b1d */ /* 0x000fec0000010000 */
[----:B------:R-:W-:Y:S05]  /*0ba0*/  @!P0 BRA `(.L_x_8) ;  /* 0xfffffff4008c8947 */ /* 0x000fea000383ffff */
.L_x_7:
[----:B------:R-:W0:Y:S01]  /*0bb0*/  LDC.64 R4, c[0x0][0x398] ;  /* 0x0000e600ff047b82 */ /* 0x000e220000000a00 */
[----:B--2-4-:R-:W-:-:S05]  /*0bc0*/  LEA R3, R0, R3, 0x6 ;  /* 0x0000000300037211 */ /* 0x014fca00078e30ff */
[----:B------:R-:W-:-:S05]  /*0bd0*/  IMAD R2, R2, UR10, R3 ;  /* 0x0000000a02027c24 */ /* 0x000fca000f8e0203 */
[----:B------:R-:W-:-:S05]  /*0be0*/  IADD3 R3, PT, PT, R19, R2, RZ ;  /* 0x0000000213037210 */ /* 0x000fca0007ffe0ff */
[----:B0-----:R-:W-:-:S05]  /*0bf0*/  IMAD.WIDE R2, R3, 0x4, R4 ;  /* 0x0000000403027825 */ /* 0x001fca00078e0204 */
[----:B------:R-:W-:Y:S01]  /*0c00*/  STG.E desc[UR8][R2.64], R21 ;  /* 0x0000001502007986 */ /* 0x000fe2000c101908 */
[----:B------:R-:W-:Y:S05]  /*0c10*/  EXIT ;  /* 0x000000000000794d */ /* 0x000fea0003800000 */
.L_x_9:
        /* <DEDUP_REMOVED lines=14> */
.L_x_11:


//--------------------- .nv.global.init           --------------------------
	.section	.nv.global.init,"aw",@progbits
.nv.global.init:
	.type		$str,@object
	.size		$str,(.L_0 - $str)
$str:
        /*0000*/ 	.byte	0x66, 0x72, 0x6f, 0x6d, 0x20, 0x6b, 0x65, 0x72, 0x6e, 0x65, 0x6c, 0x0a, 0x00
.L_0:


//--------------------- .nv.shared.reserved.0     --------------------------
	.section	.nv.shared.reserved.0,"aw",@nobits
	.weak		__nv_reservedSMEM_offset_0_alias
	.size		__nv_reservedSMEM_offset_0_alias, 0, 64
	.other		__nv_reservedSMEM_offset_0_alias,@"STO_CUDA_RESERVED_SHARED STV_DEFAULT"
__nv_reservedSMEM_offset_0_alias:
	.zero		0
	.zero		64


//--------------------- .nv.shared._Z13shared_kerneliPKfS0_Pf --------------------------
	.section	.nv.shared._Z13shared_kerneliPKfS0_Pf,"aw",@nobits
	.sectionflags	@""
	.align	4
.nv.shared._Z13shared_kerneliPKfS0_Pf:
	.zero		33792


//--------------------- .nv.constant0._Z8kernel_tiPKfS0_Pf --------------------------
	.section	.nv.constant0._Z8kernel_tiPKfS0_Pf,"a",@progbits
	.sectionflags	@""
	.align	4
.nv.constant0._Z8kernel_tiPKfS0_Pf:
	.zero		928


//--------------------- .nv.constant0._Z13shared_kerneliPKfS0_Pf --------------------------
	.section	.nv.constant0._Z13shared_kerneliPKfS0_Pf,"a",@progbits
	.sectionflags	@""
	.align	4
.nv.constant0._Z13shared_kerneliPKfS0_Pf:
	.zero		928


//--------------------- SYMBOLS --------------------------

	.type		.nv.reservedSmem.offset0,@object
	.size		.nv.reservedSmem.offset0,0x4
	.type		.nv.reservedSmem.cap,@object
	.size		.nv.reservedSmem.cap,0x4
	.type		vprintf,@function
